	.target	sm_100a

	.elftype	@"ET_EXEC"


//--------------------- .note.nv.tkinfo           --------------------------
	.section	.note.nv.tkinfo,"",@"SHT_NOTE"
	.sectionflags	@"SHF_NOTE_NV_TKINFO"
	.tkinfo
        /*0018*/ 	.word	0x00000002
        /*0030*/ 	.string	""
        /*0030*/ 	.string	"ptxas"
        /*0030*/ 	.string	"Cuda compilation tools, release 13.0, V13.0.88"
        /*0030*/ 	.string	"Build cuda_13.0.r13.0/compiler.36424714_0"
        /*0030*/ 	.string	"-arch sm_100a -m 64 "



//--------------------- .note.nv.cuinfo           --------------------------
	.section	.note.nv.cuinfo,"",@"SHT_NOTE"
	.sectionflags	@"SHF_NOTE_NV_CUINFO"
        /*0018*/ 	.short	0x0002
        /*001a*/ 	.short	0x0064
        /*001c*/ 	.short	0x0082
	.zero		2


//--------------------- .nv.info                  --------------------------
	.section	.nv.info,"",@"SHT_CUDA_INFO"
	.align	4


	//----- nvinfo : EIATTR_REGCOUNT
	.align		4
        /*0000*/ 	.byte	0x04, 0x2f
        /*0002*/ 	.short	(.L_12 - .L_11)
	.align		4
.L_11:
        /*0004*/ 	.word	index@(_ZN7cutlass13device_kernelIN5flash19enable_sm80_to_sm89INS1_16FlashAttnFwdSm80INS1_25CollectiveMainloopFwdSm80ILi4ELi1ELb0EN4cute5tupleIJNS5_1CILi128EEENS7_ILi64EEENS7_ILi96EEEEEELi96ENS_6half_tEfNS_4arch4Sm80ELb1ELb0ELb1ELb1ELb0ELb1ELb1ELb0EEENS1_21CollectiveEpilogueFwdINS6_IJS8_SA_S9_EEENS6_IJNS7_ILi1EEESI_SI_EEESC_SE_Li128ELb1ELb1ELb0ELb0EEENS1_19SingleTileSchedulerILb1ELb0ELb1ELi128EEEEEEEEEvNT_6ParamsE)
        /*0008*/ 	.word	0x00000004


	//----- nvinfo : EIATTR_FRAME_SIZE
	.align		4
.L_12:
        /*000c*/ 	.byte	0x04, 0x11
        /*000e*/ 	.short	(.L_14 - .L_13)
	.align		4
.L_13:
        /*0010*/ 	.word	index@(_ZN7cutlass13device_kernelIN5flash19enable_sm80_to_sm89INS1_16FlashAttnFwdSm80INS1_25CollectiveMainloopFwdSm80ILi4ELi1ELb0EN4cute5tupleIJNS5_1CILi128EEENS7_ILi64EEENS7_ILi96EEEEEELi96ENS_6half_tEfNS_4arch4Sm80ELb1ELb0ELb1ELb1ELb0ELb1ELb1ELb0EEENS1_21CollectiveEpilogueFwdINS6_IJS8_SA_S9_EEENS6_IJNS7_ILi1EEESI_SI_EEESC_SE_Li128ELb1ELb1ELb0ELb0EEENS1_19SingleTileSchedulerILb1ELb0ELb1ELi128EEEEEEEEEvNT_6ParamsE)
        /*0014*/ 	.word	0x00000000


	//----- nvinfo : EIATTR_REGCOUNT
	.align		4
.L_14:
        /*0018*/ 	.byte	0x04, 0x2f
        /*001a*/ 	.short	(.L_16 - .L_15)
	.align		4
.L_15:
        /*001c*/ 	.word	index@(_ZN7cutlass13device_kernelIN5flash19enable_sm80_to_sm89INS1_16FlashAttnFwdSm80INS1_25CollectiveMainloopFwdSm80ILi4ELi1ELb0EN4cute5tupleIJNS5_1CILi128EEENS7_ILi64EEENS7_ILi96EEEEEELi96ENS_6half_tEfNS_4arch4Sm80ELb1ELb0ELb1ELb1ELb0ELb0ELb1ELb0EEENS1_21CollectiveEpilogueFwdINS6_IJS8_SA_S9_EEENS6_IJNS7_ILi1EEESI_SI_EEESC_SE_Li128ELb1ELb1ELb0ELb0EEENS1_19SingleTileSchedulerILb1ELb0ELb1ELi128EEEEEEEEEvNT_6ParamsE)
        /*0020*/ 	.word	0x00000004


	//----- nvinfo : EIATTR_FRAME_SIZE
	.align		4
.L_16:
        /*0024*/ 	.byte	0x04, 0x11
        /*0026*/ 	.short	(.L_18 - .L_17)
	.align		4
.L_17:
        /*0028*/ 	.word	index@(_ZN7cutlass13device_kernelIN5flash19enable_sm80_to_sm89INS1_16FlashAttnFwdSm80INS1_25CollectiveMainloopFwdSm80ILi4ELi1ELb0EN4cute5tupleIJNS5_1CILi128EEENS7_ILi64EEENS7_ILi96EEEEEELi96ENS_6half_tEfNS_4arch4Sm80ELb1ELb0ELb1ELb1ELb0ELb0ELb1ELb0EEENS1_21CollectiveEpilogueFwdINS6_IJS8_SA_S9_EEENS6_IJNS7_ILi1EEESI_SI_EEESC_SE_Li128ELb1ELb1ELb0ELb0EEENS1_19SingleTileSchedulerILb1ELb0ELb1ELi128EEEEEEEEEvNT_6ParamsE)
        /*002c*/ 	.word	0x00000000


	//----- nvinfo : EIATTR_REGCOUNT
	.align		4
.L_18:
        /*0030*/ 	.byte	0x04, 0x2f
        /*0032*/ 	.short	(.L_20 - .L_19)
	.align		4
.L_19:
        /*0034*/ 	.word	index@(_ZN7cutlass13device_kernelIN5flash19enable_sm80_to_sm89INS1_16FlashAttnFwdSm80INS1_25CollectiveMainloopFwdSm80ILi4ELi1ELb0EN4cute5tupleIJNS5_1CILi128EEENS7_ILi64EEENS7_ILi96EEEEEELi96ENS_6half_tEfNS_4arch4Sm80ELb1ELb0ELb1ELb0ELb0ELb0ELb1ELb0EEENS1_21CollectiveEpilogueFwdINS6_IJS8_SA_S9_EEENS6_IJNS7_ILi1EEESI_SI_EEESC_SE_Li128ELb0ELb1ELb0ELb0EEENS1_30DynamicPersistentTileSchedulerILi128ELi128ELb0ELb1ELb0EEEEEEEEEvNT_6ParamsE)
        /*0038*/ 	.word	0x00000004


	//----- nvinfo : EIATTR_FRAME_SIZE
	.align		4
.L_20:
        /*003c*/ 	.byte	0x04, 0x11
        /*003e*/ 	.short	(.L_22 - .L_21)
	.align		4
.L_21:
        /*0040*/ 	.word	index@(_ZN7cutlass13device_kernelIN5flash19enable_sm80_to_sm89INS1_16FlashAttnFwdSm80INS1_25CollectiveMainloopFwdSm80ILi4ELi1ELb0EN4cute5tupleIJNS5_1CILi128EEENS7_ILi64EEENS7_ILi96EEEEEELi96ENS_6half_tEfNS_4arch4Sm80ELb1ELb0ELb1ELb0ELb0ELb0ELb1ELb0EEENS1_21CollectiveEpilogueFwdINS6_IJS8_SA_S9_EEENS6_IJNS7_ILi1EEESI_SI_EEESC_SE_Li128ELb0ELb1ELb0ELb0EEENS1_30DynamicPersistentTileSchedulerILi128ELi128ELb0ELb1ELb0EEEEEEEEEvNT_6ParamsE)
        /*0044*/ 	.word	0x00000000


	//----- nvinfo : EIATTR_REGCOUNT
	.align		4
.L_22:
        /*0048*/ 	.byte	0x04, 0x2f
        /*004a*/ 	.short	(.L_24 - .L_23)
	.align		4
.L_23:
        /*004c*/ 	.word	index@(_ZN7cutlass13device_kernelIN5flash19enable_sm80_to_sm89INS1_16FlashAttnFwdSm80INS1_25CollectiveMainloopFwdSm80ILi4ELi1ELb0EN4cute5tupleIJNS5_1CILi128EEENS7_ILi48EEENS7_ILi96EEEEEELi96ENS_6half_tEfNS_4arch4Sm80ELb0ELb1ELb1ELb1ELb0ELb1ELb1ELb0EEENS1_21CollectiveEpilogueFwdINS6_IJS8_SA_S9_EEENS6_IJNS7_ILi1EEESI_SI_EEESC_SE_Li128ELb1ELb1ELb0ELb0EEENS1_19SingleTileSchedulerILb1ELb0ELb1ELi128EEEEEEEEEvNT_6ParamsE)
        /*0050*/ 	.word	0x00000004


	//----- nvinfo : EIATTR_FRAME_SIZE
	.align		4
.L_24:
        /*0054*/ 	.byte	0x04, 0x11
        /*0056*/ 	.short	(.L_26 - .L_25)
	.align		4
.L_25:
        /*0058*/ 	.word	index@(_ZN7cutlass13device_kernelIN5flash19enable_sm80_to_sm89INS1_16FlashAttnFwdSm80INS1_25CollectiveMainloopFwdSm80ILi4ELi1ELb0EN4cute5tupleIJNS5_1CILi128EEENS7_ILi48EEENS7_ILi96EEEEEELi96ENS_6half_tEfNS_4arch4Sm80ELb0ELb1ELb1ELb1ELb0ELb1ELb1ELb0EEENS1_21CollectiveEpilogueFwdINS6_IJS8_SA_S9_EEENS6_IJNS7_ILi1EEESI_SI_EEESC_SE_Li128ELb1ELb1ELb0ELb0EEENS1_19SingleTileSchedulerILb1ELb0ELb1ELi128EEEEEEEEEvNT_6ParamsE)
        /*005c*/ 	.word	0x00000000


	//----- nvinfo : EIATTR_REGCOUNT
	.align		4
.L_26:
        /*0060*/ 	.byte	0x04, 0x2f
        /*0062*/ 	.short	(.L_28 - .L_27)
	.align		4
.L_27:
        /*0064*/ 	.word	index@(_ZN7cutlass13device_kernelIN5flash19enable_sm80_to_sm89INS1_16FlashAttnFwdSm80INS1_25CollectiveMainloopFwdSm80ILi4ELi1ELb0EN4cute5tupleIJNS5_1CILi128EEENS7_ILi48EEENS7_ILi96EEEEEELi96ENS_6half_tEfNS_4arch4Sm80ELb0ELb1ELb1ELb1ELb0ELb0ELb1ELb0EEENS1_21CollectiveEpilogueFwdINS6_IJS8_SA_S9_EEENS6_IJNS7_ILi1EEESI_SI_EEESC_SE_Li128ELb1ELb1ELb0ELb0EEENS1_19SingleTileSchedulerILb1ELb0ELb1ELi128EEEEEEEEEvNT_6ParamsE)
        /*0068*/ 	.word	0x00000004


	//----- nvinfo : EIATTR_FRAME_SIZE
	.align		4
.L_28:
        /*006c*/ 	.byte	0x04, 0x11
        /*006e*/ 	.short	(.L_30 - .L_29)
	.align		4
.L_29:
        /*0070*/ 	.word	index@(_ZN7cutlass13device_kernelIN5flash19enable_sm80_to_sm89INS1_16FlashAttnFwdSm80INS1_25CollectiveMainloopFwdSm80ILi4ELi1ELb0EN4cute5tupleIJNS5_1CILi128EEENS7_ILi48EEENS7_ILi96EEEEEELi96ENS_6half_tEfNS_4arch4Sm80ELb0ELb1ELb1ELb1ELb0ELb0ELb1ELb0EEENS1_21CollectiveEpilogueFwdINS6_IJS8_SA_S9_EEENS6_IJNS7_ILi1EEESI_SI_EEESC_SE_Li128ELb1ELb1ELb0ELb0EEENS1_19SingleTileSchedulerILb1ELb0ELb1ELi128EEEEEEEEEvNT_6ParamsE)
        /*0074*/ 	.word	0x00000000


	//----- nvinfo : EIATTR_REGCOUNT
	.align		4
.L_30:
        /*0078*/ 	.byte	0x04, 0x2f
        /*007a*/ 	.short	(.L_32 - .L_31)
	.align		4
.L_31:
        /*007c*/ 	.word	index@(_ZN7cutlass13device_kernelIN5flash19enable_sm80_to_sm89INS1_16FlashAttnFwdSm80INS1_25CollectiveMainloopFwdSm80ILi4ELi1ELb0EN4cute5tupleIJNS5_1CILi128EEENS7_ILi48EEENS7_ILi96EEEEEELi96ENS_6half_tEfNS_4arch4Sm80ELb0ELb1ELb1ELb0ELb0ELb0ELb1ELb0EEENS1_21CollectiveEpilogueFwdINS6_IJS8_SA_S9_EEENS6_IJNS7_ILi1EEESI_SI_EEESC_SE_Li128ELb0ELb1ELb0ELb0EEENS1_19SingleTileSchedulerILb0ELb0ELb1ELi128EEEEEEEEEvNT_6ParamsE)
        /*0080*/ 	.word	0x00000004


	//----- nvinfo : EIATTR_FRAME_SIZE
	.align		4
.L_32:
        /*0084*/ 	.byte	0x04, 0x11
        /*0086*/ 	.short	(.L_34 - .L_33)
	.align		4
.L_33:
        /*0088*/ 	.word	index@(_ZN7cutlass13device_kernelIN5flash19enable_sm80_to_sm89INS1_16FlashAttnFwdSm80INS1_25CollectiveMainloopFwdSm80ILi4ELi1ELb0EN4cute5tupleIJNS5_1CILi128EEENS7_ILi48EEENS7_ILi96EEEEEELi96ENS_6half_tEfNS_4arch4Sm80ELb0ELb1ELb1ELb0ELb0ELb0ELb1ELb0EEENS1_21CollectiveEpilogueFwdINS6_IJS8_SA_S9_EEENS6_IJNS7_ILi1EEESI_SI_EEESC_SE_Li128ELb0ELb1ELb0ELb0EEENS1_19SingleTileSchedulerILb0ELb0ELb1ELi128EEEEEEEEEvNT_6ParamsE)
        /*008c*/ 	.word	0x00000000


	//----- nvinfo : EIATTR_REGCOUNT
	.align		4
.L_34:
        /*0090*/ 	.byte	0x04, 0x2f
        /*0092*/ 	.short	(.L_36 - .L_35)
	.align		4
.L_35:
        /*0094*/ 	.word	index@(_ZN7cutlass13device_kernelIN5flash19enable_sm80_to_sm89INS1_16FlashAttnFwdSm80INS1_25CollectiveMainloopFwdSm80ILi4ELi1ELb0EN4cute5tupleIJNS5_1CILi128EEENS7_ILi64EEENS7_ILi96EEEEEELi96ENS_6half_tEfNS_4arch4Sm80ELb0ELb0ELb1ELb1ELb0ELb1ELb1ELb0EEENS1_21CollectiveEpilogueFwdINS6_IJS8_SA_S9_EEENS6_IJNS7_ILi1EEESI_SI_EEESC_SE_Li128ELb1ELb1ELb0ELb0EEENS1_19SingleTileSchedulerILb1ELb0ELb1ELi128EEEEEEEEEvNT_6ParamsE)
        /*0098*/ 	.word	0x00000004


	//----- nvinfo : EIATTR_FRAME_SIZE
	.align		4
.L_36:
        /*009c*/ 	.byte	0x04, 0x11
        /*009e*/ 	.short	(.L_38 - .L_37)
	.align		4
.L_37:
        /*00a0*/ 	.word	index@(_ZN7cutlass13device_kernelIN5flash19enable_sm80_to_sm89INS1_16FlashAttnFwdSm80INS1_25CollectiveMainloopFwdSm80ILi4ELi1ELb0EN4cute5tupleIJNS5_1CILi128EEENS7_ILi64EEENS7_ILi96EEEEEELi96ENS_6half_tEfNS_4arch4Sm80ELb0ELb0ELb1ELb1ELb0ELb1ELb1ELb0EEENS1_21CollectiveEpilogueFwdINS6_IJS8_SA_S9_EEENS6_IJNS7_ILi1EEESI_SI_EEESC_SE_Li128ELb1ELb1ELb0ELb0EEENS1_19SingleTileSchedulerILb1ELb0ELb1ELi128EEEEEEEEEvNT_6ParamsE)
        /*00a4*/ 	.word	0x00000000


	//----- nvinfo : EIATTR_REGCOUNT
	.align		4
.L_38:
        /*00a8*/ 	.byte	0x04, 0x2f
        /*00aa*/ 	.short	(.L_40 - .L_39)
	.align		4
.L_39:
        /*00ac*/ 	.word	index@(_ZN7cutlass13device_kernelIN5flash19enable_sm80_to_sm89INS1_16FlashAttnFwdSm80INS1_25CollectiveMainloopFwdSm80ILi4ELi1ELb0EN4cute5tupleIJNS5_1CILi128EEENS7_ILi64EEENS7_ILi96EEEEEELi96ENS_6half_tEfNS_4arch4Sm80ELb0ELb0ELb1ELb1ELb0ELb0ELb1ELb0EEENS1_21CollectiveEpilogueFwdINS6_IJS8_SA_S9_EEENS6_IJNS7_ILi1EEESI_SI_EEESC_SE_Li128ELb1ELb1ELb0ELb0EEENS1_19SingleTileSchedulerILb1ELb0ELb1ELi128EEEEEEEEEvNT_6ParamsE)
        /*00b0*/ 	.word	0x00000004


	//----- nvinfo : EIATTR_FRAME_SIZE
	.align		4
.L_40:
        /*00b4*/ 	.byte	0x04, 0x11
        /*00b6*/ 	.short	(.L_42 - .L_41)
	.align		4
.L_41:
        /*00b8*/ 	.word	index@(_ZN7cutlass13device_kernelIN5flash19enable_sm80_to_sm89INS1_16FlashAttnFwdSm80INS1_25CollectiveMainloopFwdSm80ILi4ELi1ELb0EN4cute5tupleIJNS5_1CILi128EEENS7_ILi64EEENS7_ILi96EEEEEELi96ENS_6half_tEfNS_4arch4Sm80ELb0ELb0ELb1ELb1ELb0ELb0ELb1ELb0EEENS1_21CollectiveEpilogueFwdINS6_IJS8_SA_S9_EEENS6_IJNS7_ILi1EEESI_SI_EEESC_SE_Li128ELb1ELb1ELb0ELb0EEENS1_19SingleTileSchedulerILb1ELb0ELb1ELi128EEEEEEEEEvNT_6ParamsE)
        /*00bc*/ 	.word	0x00000000


	//----- nvinfo : EIATTR_REGCOUNT
	.align		4
.L_42:
        /*00c0*/ 	.byte	0x04, 0x2f
        /*00c2*/ 	.short	(.L_44 - .L_43)
	.align		4
.L_43:
        /*00c4*/ 	.word	index@(_ZN7cutlass13device_kernelIN5flash19enable_sm80_to_sm89INS1_16FlashAttnFwdSm80INS1_25CollectiveMainloopFwdSm80ILi4ELi1ELb0EN4cute5tupleIJNS5_1CILi128EEENS7_ILi64EEENS7_ILi96EEEEEELi96ENS_6half_tEfNS_4arch4Sm80ELb0ELb0ELb1ELb0ELb0ELb0ELb1ELb0EEENS1_21CollectiveEpilogueFwdINS6_IJS8_SA_S9_EEENS6_IJNS7_ILi1EEESI_SI_EEESC_SE_Li128ELb0ELb1ELb0ELb0EEENS1_19SingleTileSchedulerILb0ELb0ELb1ELi128EEEEEEEEEvNT_6ParamsE)
        /*00c8*/ 	.word	0x00000004


	//----- nvinfo : EIATTR_FRAME_SIZE
	.align		4
.L_44:
        /*00cc*/ 	.byte	0x04, 0x11
        /*00ce*/ 	.short	(.L_46 - .L_45)
	.align		4
.L_45:
        /*00d0*/ 	.word	index@(_ZN7cutlass13device_kernelIN5flash19enable_sm80_to_sm89INS1_16FlashAttnFwdSm80INS1_25CollectiveMainloopFwdSm80ILi4ELi1ELb0EN4cute5tupleIJNS5_1CILi128EEENS7_ILi64EEENS7_ILi96EEEEEELi96ENS_6half_tEfNS_4arch4Sm80ELb0ELb0ELb1ELb0ELb0ELb0ELb1ELb0EEENS1_21CollectiveEpilogueFwdINS6_IJS8_SA_S9_EEENS6_IJNS7_ILi1EEESI_SI_EEESC_SE_Li128ELb0ELb1ELb0ELb0EEENS1_19SingleTileSchedulerILb0ELb0ELb1ELi128EEEEEEEEEvNT_6ParamsE)
        /*00d4*/ 	.word	0x00000000


	//----- nvinfo : EIATTR_MIN_STACK_SIZE
	.align		4
.L_46:
        /*00d8*/ 	.byte	0x04, 0x12
        /*00da*/ 	.short	(.L_48 - .L_47)
	.align		4
.L_47:
        /*00dc*/ 	.word	index@(_ZN7cutlass13device_kernelIN5flash19enable_sm80_to_sm89INS1_16FlashAttnFwdSm80INS1_25CollectiveMainloopFwdSm80ILi4ELi1ELb0EN4cute5tupleIJNS5_1CILi128EEENS7_ILi64EEENS7_ILi96EEEEEELi96ENS_6half_tEfNS_4arch4Sm80ELb0ELb0ELb1ELb0ELb0ELb0ELb1ELb0EEENS1_21CollectiveEpilogueFwdINS6_IJS8_SA_S9_EEENS6_IJNS7_ILi1EEESI_SI_EEESC_SE_Li128ELb0ELb1ELb0ELb0EEENS1_19SingleTileSchedulerILb0ELb0ELb1ELi128EEEEEEEEEvNT_6ParamsE)
        /*00e0*/ 	.word	0x00000000


	//----- nvinfo : EIATTR_MIN_STACK_SIZE
	.align		4
.L_48:
        /*00e4*/ 	.byte	0x04, 0x12
        /*00e6*/ 	.short	(.L_50 - .L_49)
	.align		4
.L_49:
        /*00e8*/ 	.word	index@(_ZN7cutlass13device_kernelIN5flash19enable_sm80_to_sm89INS1_16FlashAttnFwdSm80INS1_25CollectiveMainloopFwdSm80ILi4ELi1ELb0EN4cute5tupleIJNS5_1CILi128EEENS7_ILi64EEENS7_ILi96EEEEEELi96ENS_6half_tEfNS_4arch4Sm80ELb0ELb0ELb1ELb1ELb0ELb0ELb1ELb0EEENS1_21CollectiveEpilogueFwdINS6_IJS8_SA_S9_EEENS6_IJNS7_ILi1EEESI_SI_EEESC_SE_Li128ELb1ELb1ELb0ELb0EEENS1_19SingleTileSchedulerILb1ELb0ELb1ELi128EEEEEEEEEvNT_6ParamsE)
        /*00ec*/ 	.word	0x00000000


	//----- nvinfo : EIATTR_MIN_STACK_SIZE
	.align		4
.L_50:
        /*00f0*/ 	.byte	0x04, 0x12
        /*00f2*/ 	.short	(.L_52 - .L_51)
	.align		4
.L_51:
        /*00f4*/ 	.word	index@(_ZN7cutlass13device_kernelIN5flash19enable_sm80_to_sm89INS1_16FlashAttnFwdSm80INS1_25CollectiveMainloopFwdSm80ILi4ELi1ELb0EN4cute5tupleIJNS5_1CILi128EEENS7_ILi64EEENS7_ILi96EEEEEELi96ENS_6half_tEfNS_4arch4Sm80ELb0ELb0ELb1ELb1ELb0ELb1ELb1ELb0EEENS1_21CollectiveEpilogueFwdINS6_IJS8_SA_S9_EEENS6_IJNS7_ILi1EEESI_SI_EEESC_SE_Li128ELb1ELb1ELb0ELb0EEENS1_19SingleTileSchedulerILb1ELb0ELb1ELi128EEEEEEEEEvNT_6ParamsE)
        /*00f8*/ 	.word	0x00000000


	//----- nvinfo : EIATTR_MIN_STACK_SIZE
	.align		4
.L_52:
        /*00fc*/ 	.byte	0x04, 0x12
        /*00fe*/ 	.short	(.L_54 - .L_53)
	.align		4
.L_53:
        /*0100*/ 	.word	index@(_ZN7cutlass13device_kernelIN5flash19enable_sm80_to_sm89INS1_16FlashAttnFwdSm80INS1_25CollectiveMainloopFwdSm80ILi4ELi1ELb0EN4cute5tupleIJNS5_1CILi128EEENS7_ILi48EEENS7_ILi96EEEEEELi96ENS_6half_tEfNS_4arch4Sm80ELb0ELb1ELb1ELb0ELb0ELb0ELb1ELb0EEENS1_21CollectiveEpilogueFwdINS6_IJS8_SA_S9_EEENS6_IJNS7_ILi1EEESI_SI_EEESC_SE_Li128ELb0ELb1ELb0ELb0EEENS1_19SingleTileSchedulerILb0ELb0ELb1ELi128EEEEEEEEEvNT_6ParamsE)
        /*0104*/ 	.word	0x00000000


	//----- nvinfo : EIATTR_MIN_STACK_SIZE
	.align		4
.L_54:
        /*0108*/ 	.byte	0x04, 0x12
        /*010a*/ 	.short	(.L_56 - .L_55)
	.align		4
.L_55:
        /*010c*/ 	.word	index@(_ZN7cutlass13device_kernelIN5flash19enable_sm80_to_sm89INS1_16FlashAttnFwdSm80INS1_25CollectiveMainloopFwdSm80ILi4ELi1ELb0EN4cute5tupleIJNS5_1CILi128EEENS7_ILi48EEENS7_ILi96EEEEEELi96ENS_6half_tEfNS_4arch4Sm80ELb0ELb1ELb1ELb1ELb0ELb0ELb1ELb0EEENS1_21CollectiveEpilogueFwdINS6_IJS8_SA_S9_EEENS6_IJNS7_ILi1EEESI_SI_EEESC_SE_Li128ELb1ELb1ELb0ELb0EEENS1_19SingleTileSchedulerILb1ELb0ELb1ELi128EEEEEEEEEvNT_6ParamsE)
        /*0110*/ 	.word	0x00000000


	//----- nvinfo : EIATTR_MIN_STACK_SIZE
	.align		4
.L_56:
        /*0114*/ 	.byte	0x04, 0x12
        /*0116*/ 	.short	(.L_58 - .L_57)
	.align		4
.L_57:
        /*0118*/ 	.word	index@(_ZN7cutlass13device_kernelIN5flash19enable_sm80_to_sm89INS1_16FlashAttnFwdSm80INS1_25CollectiveMainloopFwdSm80ILi4ELi1ELb0EN4cute5tupleIJNS5_1CILi128EEENS7_ILi48EEENS7_ILi96EEEEEELi96ENS_6half_tEfNS_4arch4Sm80ELb0ELb1ELb1ELb1ELb0ELb1ELb1ELb0EEENS1_21CollectiveEpilogueFwdINS6_IJS8_SA_S9_EEENS6_IJNS7_ILi1EEESI_SI_EEESC_SE_Li128ELb1ELb1ELb0ELb0EEENS1_19SingleTileSchedulerILb1ELb0ELb1ELi128EEEEEEEEEvNT_6ParamsE)
        /*011c*/ 	.word	0x00000000


	//----- nvinfo : EIATTR_MIN_STACK_SIZE
	.align		4
.L_58:
        /*0120*/ 	.byte	0x04, 0x12
        /*0122*/ 	.short	(.L_60 - .L_59)
	.align		4
.L_59:
        /*0124*/ 	.word	index@(_ZN7cutlass13device_kernelIN5flash19enable_sm80_to_sm89INS1_16FlashAttnFwdSm80INS1_25CollectiveMainloopFwdSm80ILi4ELi1ELb0EN4cute5tupleIJNS5_1CILi128EEENS7_ILi64EEENS7_ILi96EEEEEELi96ENS_6half_tEfNS_4arch4Sm80ELb1ELb0ELb1ELb0ELb0ELb0ELb1ELb0EEENS1_21CollectiveEpilogueFwdINS6_IJS8_SA_S9_EEENS6_IJNS7_ILi1EEESI_SI_EEESC_SE_Li128ELb0ELb1ELb0ELb0EEENS1_30DynamicPersistentTileSchedulerILi128ELi128ELb0ELb1ELb0EEEEEEEEEvNT_6ParamsE)
        /*0128*/ 	.word	0x00000000


	//----- nvinfo : EIATTR_MIN_STACK_SIZE
	.align		4
.L_60:
        /*012c*/ 	.byte	0x04, 0x12
        /*012e*/ 	.short	(.L_62 - .L_61)
	.align		4
.L_61:
        /*0130*/ 	.word	index@(_ZN7cutlass13device_kernelIN5flash19enable_sm80_to_sm89INS1_16FlashAttnFwdSm80INS1_25CollectiveMainloopFwdSm80ILi4ELi1ELb0EN4cute5tupleIJNS5_1CILi128EEENS7_ILi64EEENS7_ILi96EEEEEELi96ENS_6half_tEfNS_4arch4Sm80ELb1ELb0ELb1ELb1ELb0ELb0ELb1ELb0EEENS1_21CollectiveEpilogueFwdINS6_IJS8_SA_S9_EEENS6_IJNS7_ILi1EEESI_SI_EEESC_SE_Li128ELb1ELb1ELb0ELb0EEENS1_19SingleTileSchedulerILb1ELb0ELb1ELi128EEEEEEEEEvNT_6ParamsE)
        /*0134*/ 	.word	0x00000000


	//----- nvinfo : EIATTR_MIN_STACK_SIZE
	.align		4
.L_62:
        /*0138*/ 	.byte	0x04, 0x12
        /*013a*/ 	.short	(.L_64 - .L_63)
	.align		4
.L_63:
        /*013c*/ 	.word	index@(_ZN7cutlass13device_kernelIN5flash19enable_sm80_to_sm89INS1_16FlashAttnFwdSm80INS1_25CollectiveMainloopFwdSm80ILi4ELi1ELb0EN4cute5tupleIJNS5_1CILi128EEENS7_ILi64EEENS7_ILi96EEEEEELi96ENS_6half_tEfNS_4arch4Sm80ELb1ELb0ELb1ELb1ELb0ELb1ELb1ELb0EEENS1_21CollectiveEpilogueFwdINS6_IJS8_SA_S9_EEENS6_IJNS7_ILi1EEESI_SI_EEESC_SE_Li128ELb1ELb1ELb0ELb0EEENS1_19SingleTileSchedulerILb1ELb0ELb1ELi128EEEEEEEEEvNT_6ParamsE)
        /*0140*/ 	.word	0x00000000
.L_64:


//--------------------- .nv.compat                --------------------------
	.section	.nv.compat,"",@"SHT_CUDA_COMPAT_INFO"
	.align	4
        /*0000*/ 	.byte	0x02, 0x09, 0x01, 0x00, 0x02, 0x02, 0x01, 0x00, 0x02, 0x05, 0x05, 0x00, 0x03, 0x07, 0x01, 0x01
        /*0010*/ 	.byte	0x02, 0x03, 0x00, 0x00, 0x02, 0x06, 0x01, 0x00, 0x04, 0x0b, 0x08, 0x00, 0x09, 0x00, 0x00, 0x00
        /*0020*/ 	.byte	0x00, 0x00, 0x00, 0x00


//--------------------- .nv.info._ZN7cutlass13device_kernelIN5flash19enable_sm80_to_sm89INS1_16FlashAttnFwdSm80INS1_25CollectiveMainloopFwdSm80ILi4ELi1ELb0EN4cute5tupleIJNS5_1CILi128EEENS7_ILi64EEENS7_ILi96EEEEEELi96ENS_6half_tEfNS_4arch4Sm80ELb0ELb0ELb1ELb0ELb0ELb0ELb1ELb0EEENS1_21CollectiveEpilogueFwdINS6_IJS8_SA_S9_EEENS6_IJNS7_ILi1EEESI_SI_EEESC_SE_Li128ELb0ELb1ELb0ELb0EEENS1_19SingleTileSchedulerILb0ELb0ELb1ELi128EEEEEEEEEvNT_6ParamsE --------------------------
	.section	.nv.info._ZN7cutlass13device_kernelIN5flash19enable_sm80_to_sm89INS1_16FlashAttnFwdSm80INS1_25CollectiveMainloopFwdSm80ILi4ELi1ELb0EN4cute5tupleIJNS5_1CILi128EEENS7_ILi64EEENS7_ILi96EEEEEELi96ENS_6half_tEfNS_4arch4Sm80ELb0ELb0ELb1ELb0ELb0ELb0ELb1ELb0EEENS1_21CollectiveEpilogueFwdINS6_IJS8_SA_S9_EEENS6_IJNS7_ILi1EEESI_SI_EEESC_SE_Li128ELb0ELb1ELb0ELb0EEENS1_19SingleTileSchedulerILb0ELb0ELb1ELi128EEEEEEEEEvNT_6ParamsE,"",@"SHT_CUDA_INFO"
	.sectionflags	@""
	.align	4


	//----- nvinfo : EIATTR_CUDA_API_VERSION
	.align		4
        /*0000*/ 	.byte	0x04, 0x37
        /*0002*/ 	.short	(.L_66 - .L_65)
.L_65:
        /*0004*/ 	.word	0x00000082


	//----- nvinfo : EIATTR_KPARAM_INFO
	.align		4
.L_66:
        /*0008*/ 	.byte	0x04, 0x17
        /*000a*/ 	.short	(.L_68 - .L_67)
.L_67:
        /*000c*/ 	.word	0x00000000
        /*0010*/ 	.short	0x0000
        /*0012*/ 	.short	0x0000
        /*0014*/ 	.byte	0x00, 0xf0, 0x61, 0x10


	//----- nvinfo : EIATTR_SPARSE_MMA_MASK
	.align		4
.L_68:
        /*0018*/ 	.byte	0x03, 0x50
        /*001a*/ 	.short	0x0000


	//----- nvinfo : EIATTR_MAXREG_COUNT
	.align		4
        /*001c*/ 	.byte	0x03, 0x1b
        /*001e*/ 	.short	0x00ff


	//----- nvinfo : EIATTR_MERCURY_ISA_VERSION
	.align		4
        /*0020*/ 	.byte	0x03, 0x5f
        /*0022*/ 	.short	0x0101


	//----- nvinfo : EIATTR_VRC_CTA_INIT_COUNT
	.align		4
        /*0024*/ 	.byte	0x02, 0x4a
	.zero		1
	.zero		1


	//----- nvinfo : EIATTR_EXIT_INSTR_OFFSETS
	.align		4
        /*0028*/ 	.byte	0x04, 0x1c
        /*002a*/ 	.short	(.L_70 - .L_69)


	//   ....[0]....
.L_69:
        /*002c*/ 	.word	0x00000010


	//----- nvinfo : EIATTR_MAX_THREADS
	.align		4
.L_70:
        /*0030*/ 	.byte	0x04, 0x05
        /*0032*/ 	.short	(.L_72 - .L_71)
.L_71:
        /*0034*/ 	.word	0x00000080
        /*0038*/ 	.word	0x00000001
        /*003c*/ 	.word	0x00000001


	//----- nvinfo : EIATTR_CBANK_PARAM_SIZE
	.align		4
.L_72:
        /*0040*/ 	.byte	0x03, 0x19
        /*0042*/ 	.short	0x0418


	//----- nvinfo : EIATTR_PARAM_CBANK
	.align		4
        /*0044*/ 	.byte	0x04, 0x0a
        /*0046*/ 	.short	(.L_74 - .L_73)
	.align		4
.L_73:
        /*0048*/ 	.word	index@(.nv.constant0._ZN7cutlass13device_kernelIN5flash19enable_sm80_to_sm89INS1_16FlashAttnFwdSm80INS1_25CollectiveMainloopFwdSm80ILi4ELi1ELb0EN4cute5tupleIJNS5_1CILi128EEENS7_ILi64EEENS7_ILi96EEEEEELi96ENS_6half_tEfNS_4arch4Sm80ELb0ELb0ELb1ELb0ELb0ELb0ELb1ELb0EEENS1_21CollectiveEpilogueFwdINS6_IJS8_SA_S9_EEENS6_IJNS7_ILi1EEESI_SI_EEESC_SE_Li128ELb0ELb1ELb0ELb0EEENS1_19SingleTileSchedulerILb0ELb0ELb1ELi128EEEEEEEEEvNT_6ParamsE)
        /*004c*/ 	.short	0x0380
        /*004e*/ 	.short	0x0418


	//----- nvinfo : EIATTR_SW_WAR
	.align		4
.L_74:
        /*0050*/ 	.byte	0x04, 0x36
        /*0052*/ 	.short	(.L_76 - .L_75)
.L_75:
        /*0054*/ 	.word	0x00000008
.L_76:


//--------------------- .nv.info._ZN7cutlass13device_kernelIN5flash19enable_sm80_to_sm89INS1_16FlashAttnFwdSm80INS1_25CollectiveMainloopFwdSm80ILi4ELi1ELb0EN4cute5tupleIJNS5_1CILi128EEENS7_ILi64EEENS7_ILi96EEEEEELi96ENS_6half_tEfNS_4arch4Sm80ELb0ELb0ELb1ELb1ELb0ELb0ELb1ELb0EEENS1_21CollectiveEpilogueFwdINS6_IJS8_SA_S9_EEENS6_IJNS7_ILi1EEESI_SI_EEESC_SE_Li128ELb1ELb1ELb0ELb0EEENS1_19SingleTileSchedulerILb1ELb0ELb1ELi128EEEEEEEEEvNT_6ParamsE --------------------------
	.section	.nv.info._ZN7cutlass13device_kernelIN5flash19enable_sm80_to_sm89INS1_16FlashAttnFwdSm80INS1_25CollectiveMainloopFwdSm80ILi4ELi1ELb0EN4cute5tupleIJNS5_1CILi128EEENS7_ILi64EEENS7_ILi96EEEEEELi96ENS_6half_tEfNS_4arch4Sm80ELb0ELb0ELb1ELb1ELb0ELb0ELb1ELb0EEENS1_21CollectiveEpilogueFwdINS6_IJS8_SA_S9_EEENS6_IJNS7_ILi1EEESI_SI_EEESC_SE_Li128ELb1ELb1ELb0ELb0EEENS1_19SingleTileSchedulerILb1ELb0ELb1ELi128EEEEEEEEEvNT_6ParamsE,"",@"SHT_CUDA_INFO"
	.sectionflags	@""
	.align	4


	//----- nvinfo : EIATTR_CUDA_API_VERSION
	.align		4
        /*0000*/ 	.byte	0x04, 0x37
        /*0002*/ 	.short	(.L_78 - .L_77)
.L_77:
        /*0004*/ 	.word	0x00000082


	//----- nvinfo : EIATTR_KPARAM_INFO
	.align		4
.L_78:
        /*0008*/ 	.byte	0x04, 0x17
        /*000a*/ 	.short	(.L_80 - .L_79)
.L_79:
        /*000c*/ 	.word	0x00000000
        /*0010*/ 	.short	0x0000
        /*0012*/ 	.short	0x0000
        /*0014*/ 	.byte	0x00, 0xf0, 0x61, 0x10


	//----- nvinfo : EIATTR_SPARSE_MMA_MASK
	.align		4
.L_80:
        /*0018*/ 	.byte	0x03, 0x50
        /*001a*/ 	.short	0x0000


	//----- nvinfo : EIATTR_MAXREG_COUNT
	.align		4
        /*001c*/ 	.byte	0x03, 0x1b
        /*001e*/ 	.short	0x00ff


	//----- nvinfo : EIATTR_MERCURY_ISA_VERSION
	.align		4
        /*0020*/ 	.byte	0x03, 0x5f
        /*0022*/ 	.short	0x0101


	//----- nvinfo : EIATTR_VRC_CTA_INIT_COUNT
	.align		4
        /*0024*/ 	.byte	0x02, 0x4a
	.zero		1
	.zero		1


	//----- nvinfo : EIATTR_EXIT_INSTR_OFFSETS
	.align		4
        /*0028*/ 	.byte	0x04, 0x1c
        /*002a*/ 	.short	(.L_82 - .L_81)


	//   ....[0]....
.L_81:
        /*002c*/ 	.word	0x00000010


	//----- nvinfo : EIATTR_MAX_THREADS
	.align		4
.L_82:
        /*0030*/ 	.byte	0x04, 0x05
        /*0032*/ 	.short	(.L_84 - .L_83)
.L_83:
        /*0034*/ 	.word	0x00000080
        /*0038*/ 	.word	0x00000001
        /*003c*/ 	.word	0x00000001


	//----- nvinfo : EIATTR_CBANK_PARAM_SIZE
	.align		4
.L_84:
        /*0040*/ 	.byte	0x03, 0x19
        /*0042*/ 	.short	0x0418


	//----- nvinfo : EIATTR_PARAM_CBANK
	.align		4
        /*0044*/ 	.byte	0x04, 0x0a
        /*0046*/ 	.short	(.L_86 - .L_85)
	.align		4
.L_85:
        /*0048*/ 	.word	index@(.nv.constant0._ZN7cutlass13device_kernelIN5flash19enable_sm80_to_sm89INS1_16FlashAttnFwdSm80INS1_25CollectiveMainloopFwdSm80ILi4ELi1ELb0EN4cute5tupleIJNS5_1CILi128EEENS7_ILi64EEENS7_ILi96EEEEEELi96ENS_6half_tEfNS_4arch4Sm80ELb0ELb0ELb1ELb1ELb0ELb0ELb1ELb0EEENS1_21CollectiveEpilogueFwdINS6_IJS8_SA_S9_EEENS6_IJNS7_ILi1EEESI_SI_EEESC_SE_Li128ELb1ELb1ELb0ELb0EEENS1_19SingleTileSchedulerILb1ELb0ELb1ELi128EEEEEEEEEvNT_6ParamsE)
        /*004c*/ 	.short	0x0380
        /*004e*/ 	.short	0x0418


	//----- nvinfo : EIATTR_SW_WAR
	.align		4
.L_86:
        /*0050*/ 	.byte	0x04, 0x36
        /*0052*/ 	.short	(.L_88 - .L_87)
.L_87:
        /*0054*/ 	.word	0x00000008
.L_88:


//--------------------- .nv.info._ZN7cutlass13device_kernelIN5flash19enable_sm80_to_sm89INS1_16FlashAttnFwdSm80INS1_25CollectiveMainloopFwdSm80ILi4ELi1ELb0EN4cute5tupleIJNS5_1CILi128EEENS7_ILi64EEENS7_ILi96EEEEEELi96ENS_6half_tEfNS_4arch4Sm80ELb0ELb0ELb1ELb1ELb0ELb1ELb1ELb0EEENS1_21CollectiveEpilogueFwdINS6_IJS8_SA_S9_EEENS6_IJNS7_ILi1EEESI_SI_EEESC_SE_Li128ELb1ELb1ELb0ELb0EEENS1_19SingleTileSchedulerILb1ELb0ELb1ELi128EEEEEEEEEvNT_6ParamsE --------------------------
	.section	.nv.info._ZN7cutlass13device_kernelIN5flash19enable_sm80_to_sm89INS1_16FlashAttnFwdSm80INS1_25CollectiveMainloopFwdSm80ILi4ELi1ELb0EN4cute5tupleIJNS5_1CILi128EEENS7_ILi64EEENS7_ILi96EEEEEELi96ENS_6half_tEfNS_4arch4Sm80ELb0ELb0ELb1ELb1ELb0ELb1ELb1ELb0EEENS1_21CollectiveEpilogueFwdINS6_IJS8_SA_S9_EEENS6_IJNS7_ILi1EEESI_SI_EEESC_SE_Li128ELb1ELb1ELb0ELb0EEENS1_19SingleTileSchedulerILb1ELb0ELb1ELi128EEEEEEEEEvNT_6ParamsE,"",@"SHT_CUDA_INFO"
	.sectionflags	@""
	.align	4


	//----- nvinfo : EIATTR_CUDA_API_VERSION
	.align		4
        /*0000*/ 	.byte	0x04, 0x37
        /*0002*/ 	.short	(.L_90 - .L_89)
.L_89:
        /*0004*/ 	.word	0x00000082


	//----- nvinfo : EIATTR_KPARAM_INFO
	.align		4
.L_90:
        /*0008*/ 	.byte	0x04, 0x17
        /*000a*/ 	.short	(.L_92 - .L_91)
.L_91:
        /*000c*/ 	.word	0x00000000
        /*0010*/ 	.short	0x0000
        /*0012*/ 	.short	0x0000
        /*0014*/ 	.byte	0x00, 0xf0, 0x61, 0x10


	//----- nvinfo : EIATTR_SPARSE_MMA_MASK
	.align		4
.L_92:
        /*0018*/ 	.byte	0x03, 0x50
        /*001a*/ 	.short	0x0000


	//----- nvinfo : EIATTR_MAXREG_COUNT
	.align		4
        /*001c*/ 	.byte	0x03, 0x1b
        /*001e*/ 	.short	0x00ff


	//----- nvinfo : EIATTR_MERCURY_ISA_VERSION
	.align		4
        /*0020*/ 	.byte	0x03, 0x5f
        /*0022*/ 	.short	0x0101


	//----- nvinfo : EIATTR_VRC_CTA_INIT_COUNT
	.align		4
        /*0024*/ 	.byte	0x02, 0x4a
	.zero		1
	.zero		1


	//----- nvinfo : EIATTR_EXIT_INSTR_OFFSETS
	.align		4
        /*0028*/ 	.byte	0x04, 0x1c
        /*002a*/ 	.short	(.L_94 - .L_93)


	//   ....[0]....
.L_93:
        /*002c*/ 	.word	0x00000010


	//----- nvinfo : EIATTR_MAX_THREADS
	.align		4
.L_94:
        /*0030*/ 	.byte	0x04, 0x05
        /*0032*/ 	.short	(.L_96 - .L_95)
.L_95:
        /*0034*/ 	.word	0x00000080
        /*0038*/ 	.word	0x00000001
        /*003c*/ 	.word	0x00000001


	//----- nvinfo : EIATTR_CBANK_PARAM_SIZE
	.align		4
.L_96:
        /*0040*/ 	.byte	0x03, 0x19
        /*0042*/ 	.short	0x0418


	//----- nvinfo : EIATTR_PARAM_CBANK
	.align		4
        /*0044*/ 	.byte	0x04, 0x0a
        /*0046*/ 	.short	(.L_98 - .L_97)
	.align		4
.L_97:
        /*0048*/ 	.word	index@(.nv.constant0._ZN7cutlass13device_kernelIN5flash19enable_sm80_to_sm89INS1_16FlashAttnFwdSm80INS1_25CollectiveMainloopFwdSm80ILi4ELi1ELb0EN4cute5tupleIJNS5_1CILi128EEENS7_ILi64EEENS7_ILi96EEEEEELi96ENS_6half_tEfNS_4arch4Sm80ELb0ELb0ELb1ELb1ELb0ELb1ELb1ELb0EEENS1_21CollectiveEpilogueFwdINS6_IJS8_SA_S9_EEENS6_IJNS7_ILi1EEESI_SI_EEESC_SE_Li128ELb1ELb1ELb0ELb0EEENS1_19SingleTileSchedulerILb1ELb0ELb1ELi128EEEEEEEEEvNT_6ParamsE)
        /*004c*/ 	.short	0x0380
        /*004e*/ 	.short	0x0418


	//----- nvinfo : EIATTR_SW_WAR
	.align		4
.L_98:
        /*0050*/ 	.byte	0x04, 0x36
        /*0052*/ 	.short	(.L_100 - .L_99)
.L_99:
        /*0054*/ 	.word	0x00000008
.L_100:


//--------------------- .nv.info._ZN7cutlass13device_kernelIN5flash19enable_sm80_to_sm89INS1_16FlashAttnFwdSm80INS1_25CollectiveMainloopFwdSm80ILi4ELi1ELb0EN4cute5tupleIJNS5_1CILi128EEENS7_ILi48EEENS7_ILi96EEEEEELi96ENS_6half_tEfNS_4arch4Sm80ELb0ELb1ELb1ELb0ELb0ELb0ELb1ELb0EEENS1_21CollectiveEpilogueFwdINS6_IJS8_SA_S9_EEENS6_IJNS7_ILi1EEESI_SI_EEESC_SE_Li128ELb0ELb1ELb0ELb0EEENS1_19SingleTileSchedulerILb0ELb0ELb1ELi128EEEEEEEEEvNT_6ParamsE --------------------------
	.section	.nv.info._ZN7cutlass13device_kernelIN5flash19enable_sm80_to_sm89INS1_16FlashAttnFwdSm80INS1_25CollectiveMainloopFwdSm80ILi4ELi1ELb0EN4cute5tupleIJNS5_1CILi128EEENS7_ILi48EEENS7_ILi96EEEEEELi96ENS_6half_tEfNS_4arch4Sm80ELb0ELb1ELb1ELb0ELb0ELb0ELb1ELb0EEENS1_21CollectiveEpilogueFwdINS6_IJS8_SA_S9_EEENS6_IJNS7_ILi1EEESI_SI_EEESC_SE_Li128ELb0ELb1ELb0ELb0EEENS1_19SingleTileSchedulerILb0ELb0ELb1ELi128EEEEEEEEEvNT_6ParamsE,"",@"SHT_CUDA_INFO"
	.sectionflags	@""
	.align	4


	//----- nvinfo : EIATTR_CUDA_API_VERSION
	.align		4
        /*0000*/ 	.byte	0x04, 0x37
        /*0002*/ 	.short	(.L_102 - .L_101)
.L_101:
        /*0004*/ 	.word	0x00000082


	//----- nvinfo : EIATTR_KPARAM_INFO
	.align		4
.L_102:
        /*0008*/ 	.byte	0x04, 0x17
        /*000a*/ 	.short	(.L_104 - .L_103)
.L_103:
        /*000c*/ 	.word	0x00000000
        /*0010*/ 	.short	0x0000
        /*0012*/ 	.short	0x0000
        /*0014*/ 	.byte	0x00, 0xf0, 0x61, 0x10


	//----- nvinfo : EIATTR_SPARSE_MMA_MASK
	.align		4
.L_104:
        /*0018*/ 	.byte	0x03, 0x50
        /*001a*/ 	.short	0x0000


	//----- nvinfo : EIATTR_MAXREG_COUNT
	.align		4
        /*001c*/ 	.byte	0x03, 0x1b
        /*001e*/ 	.short	0x00ff


	//----- nvinfo : EIATTR_MERCURY_ISA_VERSION
	.align		4
        /*0020*/ 	.byte	0x03, 0x5f
        /*0022*/ 	.short	0x0101


	//----- nvinfo : EIATTR_VRC_CTA_INIT_COUNT
	.align		4
        /*0024*/ 	.byte	0x02, 0x4a
	.zero		1
	.zero		1


	//----- nvinfo : EIATTR_EXIT_INSTR_OFFSETS
	.align		4
        /*0028*/ 	.byte	0x04, 0x1c
        /*002a*/ 	.short	(.L_106 - .L_105)


	//   ....[0]....
.L_105:
        /*002c*/ 	.word	0x00000010


	//----- nvinfo : EIATTR_MAX_THREADS
	.align		4
.L_106:
        /*0030*/ 	.byte	0x04, 0x05
        /*0032*/ 	.short	(.L_108 - .L_107)
.L_107:
        /*0034*/ 	.word	0x00000080
        /*0038*/ 	.word	0x00000001
        /*003c*/ 	.word	0x00000001


	//----- nvinfo : EIATTR_CBANK_PARAM_SIZE
	.align		4
.L_108:
        /*0040*/ 	.byte	0x03, 0x19
        /*0042*/ 	.short	0x0418


	//----- nvinfo : EIATTR_PARAM_CBANK
	.align		4
        /*0044*/ 	.byte	0x04, 0x0a
        /*0046*/ 	.short	(.L_110 - .L_109)
	.align		4
.L_109:
        /*0048*/ 	.word	index@(.nv.constant0._ZN7cutlass13device_kernelIN5flash19enable_sm80_to_sm89INS1_16FlashAttnFwdSm80INS1_25CollectiveMainloopFwdSm80ILi4ELi1ELb0EN4cute5tupleIJNS5_1CILi128EEENS7_ILi48EEENS7_ILi96EEEEEELi96ENS_6half_tEfNS_4arch4Sm80ELb0ELb1ELb1ELb0ELb0ELb0ELb1ELb0EEENS1_21CollectiveEpilogueFwdINS6_IJS8_SA_S9_EEENS6_IJNS7_ILi1EEESI_SI_EEESC_SE_Li128ELb0ELb1ELb0ELb0EEENS1_19SingleTileSchedulerILb0ELb0ELb1ELi128EEEEEEEEEvNT_6ParamsE)
        /*004c*/ 	.short	0x0380
        /*004e*/ 	.short	0x0418


	//----- nvinfo : EIATTR_SW_WAR
	.align		4
.L_110:
        /*0050*/ 	.byte	0x04, 0x36
        /*0052*/ 	.short	(.L_112 - .L_111)
.L_111:
        /*0054*/ 	.word	0x00000008
.L_112:


//--------------------- .nv.info._ZN7cutlass13device_kernelIN5flash19enable_sm80_to_sm89INS1_16FlashAttnFwdSm80INS1_25CollectiveMainloopFwdSm80ILi4ELi1ELb0EN4cute5tupleIJNS5_1CILi128EEENS7_ILi48EEENS7_ILi96EEEEEELi96ENS_6half_tEfNS_4arch4Sm80ELb0ELb1ELb1ELb1ELb0ELb0ELb1ELb0EEENS1_21CollectiveEpilogueFwdINS6_IJS8_SA_S9_EEENS6_IJNS7_ILi1EEESI_SI_EEESC_SE_Li128ELb1ELb1ELb0ELb0EEENS1_19SingleTileSchedulerILb1ELb0ELb1ELi128EEEEEEEEEvNT_6ParamsE --------------------------
	.section	.nv.info._ZN7cutlass13device_kernelIN5flash19enable_sm80_to_sm89INS1_16FlashAttnFwdSm80INS1_25CollectiveMainloopFwdSm80ILi4ELi1ELb0EN4cute5tupleIJNS5_1CILi128EEENS7_ILi48EEENS7_ILi96EEEEEELi96ENS_6half_tEfNS_4arch4Sm80ELb0ELb1ELb1ELb1ELb0ELb0ELb1ELb0EEENS1_21CollectiveEpilogueFwdINS6_IJS8_SA_S9_EEENS6_IJNS7_ILi1EEESI_SI_EEESC_SE_Li128ELb1ELb1ELb0ELb0EEENS1_19SingleTileSchedulerILb1ELb0ELb1ELi128EEEEEEEEEvNT_6ParamsE,"",@"SHT_CUDA_INFO"
	.sectionflags	@""
	.align	4


	//----- nvinfo : EIATTR_CUDA_API_VERSION
	.align		4
        /*0000*/ 	.byte	0x04, 0x37
        /*0002*/ 	.short	(.L_114 - .L_113)
.L_113:
        /*0004*/ 	.word	0x00000082


	//----- nvinfo : EIATTR_KPARAM_INFO
	.align		4
.L_114:
        /*0008*/ 	.byte	0x04, 0x17
        /*000a*/ 	.short	(.L_116 - .L_115)
.L_115:
        /*000c*/ 	.word	0x00000000
        /*0010*/ 	.short	0x0000
        /*0012*/ 	.short	0x0000
        /*0014*/ 	.byte	0x00, 0xf0, 0x61, 0x10


	//----- nvinfo : EIATTR_SPARSE_MMA_MASK
	.align		4
.L_116:
        /*0018*/ 	.byte	0x03, 0x50
        /*001a*/ 	.short	0x0000


	//----- nvinfo : EIATTR_MAXREG_COUNT
	.align		4
        /*001c*/ 	.byte	0x03, 0x1b
        /*001e*/ 	.short	0x00ff


	//----- nvinfo : EIATTR_MERCURY_ISA_VERSION
	.align		4
        /*0020*/ 	.byte	0x03, 0x5f
        /*0022*/ 	.short	0x0101


	//----- nvinfo : EIATTR_VRC_CTA_INIT_COUNT
	.align		4
        /*0024*/ 	.byte	0x02, 0x4a
	.zero		1
	.zero		1


	//----- nvinfo : EIATTR_EXIT_INSTR_OFFSETS
	.align		4
        /*0028*/ 	.byte	0x04, 0x1c
        /*002a*/ 	.short	(.L_118 - .L_117)


	//   ....[0]....
.L_117:
        /*002c*/ 	.word	0x00000010


	//----- nvinfo : EIATTR_MAX_THREADS
	.align		4
.L_118:
        /*0030*/ 	.byte	0x04, 0x05
        /*0032*/ 	.short	(.L_120 - .L_119)
.L_119:
        /*0034*/ 	.word	0x00000080
        /*0038*/ 	.word	0x00000001
        /*003c*/ 	.word	0x00000001


	//----- nvinfo : EIATTR_CBANK_PARAM_SIZE
	.align		4
.L_120:
        /*0040*/ 	.byte	0x03, 0x19
        /*0042*/ 	.short	0x0418


	//----- nvinfo : EIATTR_PARAM_CBANK
	.align		4
        /*0044*/ 	.byte	0x04, 0x0a
        /*0046*/ 	.short	(.L_122 - .L_121)
	.align		4
.L_121:
        /*0048*/ 	.word	index@(.nv.constant0._ZN7cutlass13device_kernelIN5flash19enable_sm80_to_sm89INS1_16FlashAttnFwdSm80INS1_25CollectiveMainloopFwdSm80ILi4ELi1ELb0EN4cute5tupleIJNS5_1CILi128EEENS7_ILi48EEENS7_ILi96EEEEEELi96ENS_6half_tEfNS_4arch4Sm80ELb0ELb1ELb1ELb1ELb0ELb0ELb1ELb0EEENS1_21CollectiveEpilogueFwdINS6_IJS8_SA_S9_EEENS6_IJNS7_ILi1EEESI_SI_EEESC_SE_Li128ELb1ELb1ELb0ELb0EEENS1_19SingleTileSchedulerILb1ELb0ELb1ELi128EEEEEEEEEvNT_6ParamsE)
        /*004c*/ 	.short	0x0380
        /*004e*/ 	.short	0x0418


	//----- nvinfo : EIATTR_SW_WAR
	.align		4
.L_122:
        /*0050*/ 	.byte	0x04, 0x36
        /*0052*/ 	.short	(.L_124 - .L_123)
.L_123:
        /*0054*/ 	.word	0x00000008
.L_124:


//--------------------- .nv.info._ZN7cutlass13device_kernelIN5flash19enable_sm80_to_sm89INS1_16FlashAttnFwdSm80INS1_25CollectiveMainloopFwdSm80ILi4ELi1ELb0EN4cute5tupleIJNS5_1CILi128EEENS7_ILi48EEENS7_ILi96EEEEEELi96ENS_6half_tEfNS_4arch4Sm80ELb0ELb1ELb1ELb1ELb0ELb1ELb1ELb0EEENS1_21CollectiveEpilogueFwdINS6_IJS8_SA_S9_EEENS6_IJNS7_ILi1EEESI_SI_EEESC_SE_Li128ELb1ELb1ELb0ELb0EEENS1_19SingleTileSchedulerILb1ELb0ELb1ELi128EEEEEEEEEvNT_6ParamsE --------------------------
	.section	.nv.info._ZN7cutlass13device_kernelIN5flash19enable_sm80_to_sm89INS1_16FlashAttnFwdSm80INS1_25CollectiveMainloopFwdSm80ILi4ELi1ELb0EN4cute5tupleIJNS5_1CILi128EEENS7_ILi48EEENS7_ILi96EEEEEELi96ENS_6half_tEfNS_4arch4Sm80ELb0ELb1ELb1ELb1ELb0ELb1ELb1ELb0EEENS1_21CollectiveEpilogueFwdINS6_IJS8_SA_S9_EEENS6_IJNS7_ILi1EEESI_SI_EEESC_SE_Li128ELb1ELb1ELb0ELb0EEENS1_19SingleTileSchedulerILb1ELb0ELb1ELi128EEEEEEEEEvNT_6ParamsE,"",@"SHT_CUDA_INFO"
	.sectionflags	@""
	.align	4


	//----- nvinfo : EIATTR_CUDA_API_VERSION
	.align		4
        /*0000*/ 	.byte	0x04, 0x37
        /*0002*/ 	.short	(.L_126 - .L_125)
.L_125:
        /*0004*/ 	.word	0x00000082


	//----- nvinfo : EIATTR_KPARAM_INFO
	.align		4
.L_126:
        /*0008*/ 	.byte	0x04, 0x17
        /*000a*/ 	.short	(.L_128 - .L_127)
.L_127:
        /*000c*/ 	.word	0x00000000
        /*0010*/ 	.short	0x0000
        /*0012*/ 	.short	0x0000
        /*0014*/ 	.byte	0x00, 0xf0, 0x61, 0x10


	//----- nvinfo : EIATTR_SPARSE_MMA_MASK
	.align		4
.L_128:
        /*0018*/ 	.byte	0x03, 0x50
        /*001a*/ 	.short	0x0000


	//----- nvinfo : EIATTR_MAXREG_COUNT
	.align		4
        /*001c*/ 	.byte	0x03, 0x1b
        /*001e*/ 	.short	0x00ff


	//----- nvinfo : EIATTR_MERCURY_ISA_VERSION
	.align		4
        /*0020*/ 	.byte	0x03, 0x5f
        /*0022*/ 	.short	0x0101


	//----- nvinfo : EIATTR_VRC_CTA_INIT_COUNT
	.align		4
        /*0024*/ 	.byte	0x02, 0x4a
	.zero		1
	.zero		1


	//----- nvinfo : EIATTR_EXIT_INSTR_OFFSETS
	.align		4
        /*0028*/ 	.byte	0x04, 0x1c
        /*002a*/ 	.short	(.L_130 - .L_129)


	//   ....[0]....
.L_129:
        /*002c*/ 	.word	0x00000010


	//----- nvinfo : EIATTR_MAX_THREADS
	.align		4
.L_130:
        /*0030*/ 	.byte	0x04, 0x05
        /*0032*/ 	.short	(.L_132 - .L_131)
.L_131:
        /*0034*/ 	.word	0x00000080
        /*0038*/ 	.word	0x00000001
        /*003c*/ 	.word	0x00000001


	//----- nvinfo : EIATTR_CBANK_PARAM_SIZE
	.align		4
.L_132:
        /*0040*/ 	.byte	0x03, 0x19
        /*0042*/ 	.short	0x0418


	//----- nvinfo : EIATTR_PARAM_CBANK
	.align		4
        /*0044*/ 	.byte	0x04, 0x0a
        /*0046*/ 	.short	(.L_134 - .L_133)
	.align		4
.L_133:
        /*0048*/ 	.word	index@(.nv.constant0._ZN7cutlass13device_kernelIN5flash19enable_sm80_to_sm89INS1_16FlashAttnFwdSm80INS1_25CollectiveMainloopFwdSm80ILi4ELi1ELb0EN4cute5tupleIJNS5_1CILi128EEENS7_ILi48EEENS7_ILi96EEEEEELi96ENS_6half_tEfNS_4arch4Sm80ELb0ELb1ELb1ELb1ELb0ELb1ELb1ELb0EEENS1_21CollectiveEpilogueFwdINS6_IJS8_SA_S9_EEENS6_IJNS7_ILi1EEESI_SI_EEESC_SE_Li128ELb1ELb1ELb0ELb0EEENS1_19SingleTileSchedulerILb1ELb0ELb1ELi128EEEEEEEEEvNT_6ParamsE)
        /*004c*/ 	.short	0x0380
        /*004e*/ 	.short	0x0418


	//----- nvinfo : EIATTR_SW_WAR
	.align		4
.L_134:
        /*0050*/ 	.byte	0x04, 0x36
        /*0052*/ 	.short	(.L_136 - .L_135)
.L_135:
        /*0054*/ 	.word	0x00000008
.L_136:


//--------------------- .nv.info._ZN7cutlass13device_kernelIN5flash19enable_sm80_to_sm89INS1_16FlashAttnFwdSm80INS1_25CollectiveMainloopFwdSm80ILi4ELi1ELb0EN4cute5tupleIJNS5_1CILi128EEENS7_ILi64EEENS7_ILi96EEEEEELi96ENS_6half_tEfNS_4arch4Sm80ELb1ELb0ELb1ELb0ELb0ELb0ELb1ELb0EEENS1_21CollectiveEpilogueFwdINS6_IJS8_SA_S9_EEENS6_IJNS7_ILi1EEESI_SI_EEESC_SE_Li128ELb0ELb1ELb0ELb0EEENS1_30DynamicPersistentTileSchedulerILi128ELi128ELb0ELb1ELb0EEEEEEEEEvNT_6ParamsE --------------------------
	.section	.nv.info._ZN7cutlass13device_kernelIN5flash19enable_sm80_to_sm89INS1_16FlashAttnFwdSm80INS1_25CollectiveMainloopFwdSm80ILi4ELi1ELb0EN4cute5tupleIJNS5_1CILi128EEENS7_ILi64EEENS7_ILi96EEEEEELi96ENS_6half_tEfNS_4arch4Sm80ELb1ELb0ELb1ELb0ELb0ELb0ELb1ELb0EEENS1_21CollectiveEpilogueFwdINS6_IJS8_SA_S9_EEENS6_IJNS7_ILi1EEESI_SI_EEESC_SE_Li128ELb0ELb1ELb0ELb0EEENS1_30DynamicPersistentTileSchedulerILi128ELi128ELb0ELb1ELb0EEEEEEEEEvNT_6ParamsE,"",@"SHT_CUDA_INFO"
	.sectionflags	@""
	.align	4


	//----- nvinfo : EIATTR_CUDA_API_VERSION
	.align		4
        /*0000*/ 	.byte	0x04, 0x37
        /*0002*/ 	.short	(.L_138 - .L_137)
.L_137:
        /*0004*/ 	.word	0x00000082


	//----- nvinfo : EIATTR_KPARAM_INFO
	.align		4
.L_138:
        /*0008*/ 	.byte	0x04, 0x17
        /*000a*/ 	.short	(.L_140 - .L_139)
.L_139:
        /*000c*/ 	.word	0x00000000
        /*0010*/ 	.short	0x0000
        /*0012*/ 	.short	0x0000
        /*0014*/ 	.byte	0x00, 0xf0, 0xa1, 0x10


	//----- nvinfo : EIATTR_SPARSE_MMA_MASK
	.align		4
.L_140:
        /*0018*/ 	.byte	0x03, 0x50
        /*001a*/ 	.short	0x0000


	//----- nvinfo : EIATTR_MAXREG_COUNT
	.align		4
        /*001c*/ 	.byte	0x03, 0x1b
        /*001e*/ 	.short	0x00ff


	//----- nvinfo : EIATTR_MERCURY_ISA_VERSION
	.align		4
        /*0020*/ 	.byte	0x03, 0x5f
        /*0022*/ 	.short	0x0101


	//----- nvinfo : EIATTR_VRC_CTA_INIT_COUNT
	.align		4
        /*0024*/ 	.byte	0x02, 0x4a
	.zero		1
	.zero		1


	//----- nvinfo : EIATTR_EXIT_INSTR_OFFSETS
	.align		4
        /*0028*/ 	.byte	0x04, 0x1c
        /*002a*/ 	.short	(.L_142 - .L_141)


	//   ....[0]....
.L_141:
        /*002c*/ 	.word	0x00000010


	//----- nvinfo : EIATTR_MAX_THREADS
	.align		4
.L_142:
        /*0030*/ 	.byte	0x04, 0x05
        /*0032*/ 	.short	(.L_144 - .L_143)
.L_143:
        /*0034*/ 	.word	0x00000080
        /*0038*/ 	.word	0x00000001
        /*003c*/ 	.word	0x00000001


	//----- nvinfo : EIATTR_CBANK_PARAM_SIZE
	.align		4
.L_144:
        /*0040*/ 	.byte	0x03, 0x19
        /*0042*/ 	.short	0x0428


	//----- nvinfo : EIATTR_PARAM_CBANK
	.align		4
        /*0044*/ 	.byte	0x04, 0x0a
        /*0046*/ 	.short	(.L_146 - .L_145)
	.align		4
.L_145:
        /*0048*/ 	.word	index@(.nv.constant0._ZN7cutlass13device_kernelIN5flash19enable_sm80_to_sm89INS1_16FlashAttnFwdSm80INS1_25CollectiveMainloopFwdSm80ILi4ELi1ELb0EN4cute5tupleIJNS5_1CILi128EEENS7_ILi64EEENS7_ILi96EEEEEELi96ENS_6half_tEfNS_4arch4Sm80ELb1ELb0ELb1ELb0ELb0ELb0ELb1ELb0EEENS1_21CollectiveEpilogueFwdINS6_IJS8_SA_S9_EEENS6_IJNS7_ILi1EEESI_SI_EEESC_SE_Li128ELb0ELb1ELb0ELb0EEENS1_30DynamicPersistentTileSchedulerILi128ELi128ELb0ELb1ELb0EEEEEEEEEvNT_6ParamsE)
        /*004c*/ 	.short	0x0380
        /*004e*/ 	.short	0x0428


	//----- nvinfo : EIATTR_SW_WAR
	.align		4
.L_146:
        /*0050*/ 	.byte	0x04, 0x36
        /*0052*/ 	.short	(.L_148 - .L_147)
.L_147:
        /*0054*/ 	.word	0x00000008
.L_148:


//--------------------- .nv.info._ZN7cutlass13device_kernelIN5flash19enable_sm80_to_sm89INS1_16FlashAttnFwdSm80INS1_25CollectiveMainloopFwdSm80ILi4ELi1ELb0EN4cute5tupleIJNS5_1CILi128EEENS7_ILi64EEENS7_ILi96EEEEEELi96ENS_6half_tEfNS_4arch4Sm80ELb1ELb0ELb1ELb1ELb0ELb0ELb1ELb0EEENS1_21CollectiveEpilogueFwdINS6_IJS8_SA_S9_EEENS6_IJNS7_ILi1EEESI_SI_EEESC_SE_Li128ELb1ELb1ELb0ELb0EEENS1_19SingleTileSchedulerILb1ELb0ELb1ELi128EEEEEEEEEvNT_6ParamsE --------------------------
	.section	.nv.info._ZN7cutlass13device_kernelIN5flash19enable_sm80_to_sm89INS1_16FlashAttnFwdSm80INS1_25CollectiveMainloopFwdSm80ILi4ELi1ELb0EN4cute5tupleIJNS5_1CILi128EEENS7_ILi64EEENS7_ILi96EEEEEELi96ENS_6half_tEfNS_4arch4Sm80ELb1ELb0ELb1ELb1ELb0ELb0ELb1ELb0EEENS1_21CollectiveEpilogueFwdINS6_IJS8_SA_S9_EEENS6_IJNS7_ILi1EEESI_SI_EEESC_SE_Li128ELb1ELb1ELb0ELb0EEENS1_19SingleTileSchedulerILb1ELb0ELb1ELi128EEEEEEEEEvNT_6ParamsE,"",@"SHT_CUDA_INFO"
	.sectionflags	@""
	.align	4


	//----- nvinfo : EIATTR_CUDA_API_VERSION
	.align		4
        /*0000*/ 	.byte	0x04, 0x37
        /*0002*/ 	.short	(.L_150 - .L_149)
.L_149:
        /*0004*/ 	.word	0x00000082


	//----- nvinfo : EIATTR_KPARAM_INFO
	.align		4
.L_150:
        /*0008*/ 	.byte	0x04, 0x17
        /*000a*/ 	.short	(.L_152 - .L_151)
.L_151:
        /*000c*/ 	.word	0x00000000
        /*0010*/ 	.short	0x0000
        /*0012*/ 	.short	0x0000
        /*0014*/ 	.byte	0x00, 0xf0, 0x61, 0x10


	//----- nvinfo : EIATTR_SPARSE_MMA_MASK
	.align		4
.L_152:
        /*0018*/ 	.byte	0x03, 0x50
        /*001a*/ 	.short	0x0000


	//----- nvinfo : EIATTR_MAXREG_COUNT
	.align		4
        /*001c*/ 	.byte	0x03, 0x1b
        /*001e*/ 	.short	0x00ff


	//----- nvinfo : EIATTR_MERCURY_ISA_VERSION
	.align		4
        /*0020*/ 	.byte	0x03, 0x5f
        /*0022*/ 	.short	0x0101


	//----- nvinfo : EIATTR_VRC_CTA_INIT_COUNT
	.align		4
        /*0024*/ 	.byte	0x02, 0x4a
	.zero		1
	.zero		1


	//----- nvinfo : EIATTR_EXIT_INSTR_OFFSETS
	.align		4
        /*0028*/ 	.byte	0x04, 0x1c
        /*002a*/ 	.short	(.L_154 - .L_153)


	//   ....[0]....
.L_153:
        /*002c*/ 	.word	0x00000010


	//----- nvinfo : EIATTR_MAX_THREADS
	.align		4
.L_154:
        /*0030*/ 	.byte	0x04, 0x05
        /*0032*/ 	.short	(.L_156 - .L_155)
.L_155:
        /*0034*/ 	.word	0x00000080
        /*0038*/ 	.word	0x00000001
        /*003c*/ 	.word	0x00000001


	//----- nvinfo : EIATTR_CBANK_PARAM_SIZE
	.align		4
.L_156:
        /*0040*/ 	.byte	0x03, 0x19
        /*0042*/ 	.short	0x0418


	//----- nvinfo : EIATTR_PARAM_CBANK
	.align		4
        /*0044*/ 	.byte	0x04, 0x0a
        /*0046*/ 	.short	(.L_158 - .L_157)
	.align		4
.L_157:
        /*0048*/ 	.word	index@(.nv.constant0._ZN7cutlass13device_kernelIN5flash19enable_sm80_to_sm89INS1_16FlashAttnFwdSm80INS1_25CollectiveMainloopFwdSm80ILi4ELi1ELb0EN4cute5tupleIJNS5_1CILi128EEENS7_ILi64EEENS7_ILi96EEEEEELi96ENS_6half_tEfNS_4arch4Sm80ELb1ELb0ELb1ELb1ELb0ELb0ELb1ELb0EEENS1_21CollectiveEpilogueFwdINS6_IJS8_SA_S9_EEENS6_IJNS7_ILi1EEESI_SI_EEESC_SE_Li128ELb1ELb1ELb0ELb0EEENS1_19SingleTileSchedulerILb1ELb0ELb1ELi128EEEEEEEEEvNT_6ParamsE)
        /*004c*/ 	.short	0x0380
        /*004e*/ 	.short	0x0418


	//----- nvinfo : EIATTR_SW_WAR
	.align		4
.L_158:
        /*0050*/ 	.byte	0x04, 0x36
        /*0052*/ 	.short	(.L_160 - .L_159)
.L_159:
        /*0054*/ 	.word	0x00000008
.L_160:


//--------------------- .nv.info._ZN7cutlass13device_kernelIN5flash19enable_sm80_to_sm89INS1_16FlashAttnFwdSm80INS1_25CollectiveMainloopFwdSm80ILi4ELi1ELb0EN4cute5tupleIJNS5_1CILi128EEENS7_ILi64EEENS7_ILi96EEEEEELi96ENS_6half_tEfNS_4arch4Sm80ELb1ELb0ELb1ELb1ELb0ELb1ELb1ELb0EEENS1_21CollectiveEpilogueFwdINS6_IJS8_SA_S9_EEENS6_IJNS7_ILi1EEESI_SI_EEESC_SE_Li128ELb1ELb1ELb0ELb0EEENS1_19SingleTileSchedulerILb1ELb0ELb1ELi128EEEEEEEEEvNT_6ParamsE --------------------------
	.section	.nv.info._ZN7cutlass13device_kernelIN5flash19enable_sm80_to_sm89INS1_16FlashAttnFwdSm80INS1_25CollectiveMainloopFwdSm80ILi4ELi1ELb0EN4cute5tupleIJNS5_1CILi128EEENS7_ILi64EEENS7_ILi96EEEEEELi96ENS_6half_tEfNS_4arch4Sm80ELb1ELb0ELb1ELb1ELb0ELb1ELb1ELb0EEENS1_21CollectiveEpilogueFwdINS6_IJS8_SA_S9_EEENS6_IJNS7_ILi1EEESI_SI_EEESC_SE_Li128ELb1ELb1ELb0ELb0EEENS1_19SingleTileSchedulerILb1ELb0ELb1ELi128EEEEEEEEEvNT_6ParamsE,"",@"SHT_CUDA_INFO"
	.sectionflags	@""
	.align	4


	//----- nvinfo : EIATTR_CUDA_API_VERSION
	.align		4
        /*0000*/ 	.byte	0x04, 0x37
        /*0002*/ 	.short	(.L_162 - .L_161)
.L_161:
        /*0004*/ 	.word	0x00000082


	//----- nvinfo : EIATTR_KPARAM_INFO
	.align		4
.L_162:
        /*0008*/ 	.byte	0x04, 0x17
        /*000a*/ 	.short	(.L_164 - .L_163)
.L_163:
        /*000c*/ 	.word	0x00000000
        /*0010*/ 	.short	0x0000
        /*0012*/ 	.short	0x0000
        /*0014*/ 	.byte	0x00, 0xf0, 0x61, 0x10


	//----- nvinfo : EIATTR_SPARSE_MMA_MASK
	.align		4
.L_164:
        /*0018*/ 	.byte	0x03, 0x50
        /*001a*/ 	.short	0x0000


	//----- nvinfo : EIATTR_MAXREG_COUNT
	.align		4
        /*001c*/ 	.byte	0x03, 0x1b
        /*001e*/ 	.short	0x00ff


	//----- nvinfo : EIATTR_MERCURY_ISA_VERSION
	.align		4
        /*0020*/ 	.byte	0x03, 0x5f
        /*0022*/ 	.short	0x0101


	//----- nvinfo : EIATTR_VRC_CTA_INIT_COUNT
	.align		4
        /*0024*/ 	.byte	0x02, 0x4a
	.zero		1
	.zero		1


	//----- nvinfo : EIATTR_EXIT_INSTR_OFFSETS
	.align		4
        /*0028*/ 	.byte	0x04, 0x1c
        /*002a*/ 	.short	(.L_166 - .L_165)


	//   ....[0]....
.L_165:
        /*002c*/ 	.word	0x00000010


	//----- nvinfo : EIATTR_MAX_THREADS
	.align		4
.L_166:
        /*0030*/ 	.byte	0x04, 0x05
        /*0032*/ 	.short	(.L_168 - .L_167)
.L_167:
        /*0034*/ 	.word	0x00000080
        /*0038*/ 	.word	0x00000001
        /*003c*/ 	.word	0x00000001


	//----- nvinfo : EIATTR_CBANK_PARAM_SIZE
	.align		4
.L_168:
        /*0040*/ 	.byte	0x03, 0x19
        /*0042*/ 	.short	0x0418


	//----- nvinfo : EIATTR_PARAM_CBANK
	.align		4
        /*0044*/ 	.byte	0x04, 0x0a
        /*0046*/ 	.short	(.L_170 - .L_169)
	.align		4
.L_169:
        /*0048*/ 	.word	index@(.nv.constant0._ZN7cutlass13device_kernelIN5flash19enable_sm80_to_sm89INS1_16FlashAttnFwdSm80INS1_25CollectiveMainloopFwdSm80ILi4ELi1ELb0EN4cute5tupleIJNS5_1CILi128EEENS7_ILi64EEENS7_ILi96EEEEEELi96ENS_6half_tEfNS_4arch4Sm80ELb1ELb0ELb1ELb1ELb0ELb1ELb1ELb0EEENS1_21CollectiveEpilogueFwdINS6_IJS8_SA_S9_EEENS6_IJNS7_ILi1EEESI_SI_EEESC_SE_Li128ELb1ELb1ELb0ELb0EEENS1_19SingleTileSchedulerILb1ELb0ELb1ELi128EEEEEEEEEvNT_6ParamsE)
        /*004c*/ 	.short	0x0380
        /*004e*/ 	.short	0x0418


	//----- nvinfo : EIATTR_SW_WAR
	.align		4
.L_170:
        /*0050*/ 	.byte	0x04, 0x36
        /*0052*/ 	.short	(.L_172 - .L_171)
.L_171:
        /*0054*/ 	.word	0x00000008
.L_172:


//--------------------- .nv.callgraph             --------------------------
	.section	.nv.callgraph,"",@"SHT_CUDA_CALLGRAPH"
	.align	4
	.sectionentsize	8
	.align		4
        /*0000*/ 	.word	0x00000000
	.align		4
        /*0004*/ 	.word	0xffffffff
	.align		4
        /*0008*/ 	.word	0x00000000
	.align		4
        /*000c*/ 	.word	0xfffffffe
	.align		4
        /*0010*/ 	.word	0x00000000
	.align		4
        /*0014*/ 	.word	0xfffffffd
	.align		4
        /*0018*/ 	.word	0x00000000
	.align		4
        /*001c*/ 	.word	0xfffffffc


//--------------------- .nv.constant4             --------------------------
	.section	.nv.constant4,"a",@progbits
	.align	8
	.align		8
.nv.constant4:
        /*0000*/ 	.dword	_ZN73_INTERNAL_8741fe0a_37_flash_fwd_hdim96_fp16_softcap_sm80_cu_49158569_39574cuda3std3__45__cpo5beginE
	.align		8
        /*0008*/ 	.dword	_ZN73_INTERNAL_8741fe0a_37_flash_fwd_hdim96_fp16_softcap_sm80_cu_49158569_39574cuda3std3__45__cpo3endE
	.align		8
        /*0010*/ 	.dword	_ZN73_INTERNAL_8741fe0a_37_flash_fwd_hdim96_fp16_softcap_sm80_cu_49158569_39574cuda3std3__45__cpo6cbeginE
	.align		8
        /*0018*/ 	.dword	_ZN73_INTERNAL_8741fe0a_37_flash_fwd_hdim96_fp16_softcap_sm80_cu_49158569_39574cuda3std3__45__cpo4cendE
	.align		8
        /*0020*/ 	.dword	_ZN73_INTERNAL_8741fe0a_37_flash_fwd_hdim96_fp16_softcap_sm80_cu_49158569_39574cuda3std3__475_GLOBAL__N__8741fe0a_37_flash_fwd_hdim96_fp16_softcap_sm80_cu_49158569_39576ignoreE
	.align		8
        /*0028*/ 	.dword	_ZN73_INTERNAL_8741fe0a_37_flash_fwd_hdim96_fp16_softcap_sm80_cu_49158569_39574cuda3std3__419piecewise_constructE
	.align		8
        /*0030*/ 	.dword	_ZN73_INTERNAL_8741fe0a_37_flash_fwd_hdim96_fp16_softcap_sm80_cu_49158569_39574cuda3std3__48in_placeE
	.align		8
        /*0038*/ 	.dword	_ZN73_INTERNAL_8741fe0a_37_flash_fwd_hdim96_fp16_softcap_sm80_cu_49158569_39574cuda3std6ranges3__45__cpo4swapE
	.align		8
        /*0040*/ 	.dword	_ZN73_INTERNAL_8741fe0a_37_flash_fwd_hdim96_fp16_softcap_sm80_cu_49158569_39574cuda3std6ranges3__45__cpo9iter_moveE
	.align		8
        /*0048*/ 	.dword	_ZN73_INTERNAL_8741fe0a_37_flash_fwd_hdim96_fp16_softcap_sm80_cu_49158569_39574cute7productE
	.align		8
        /*0050*/ 	.dword	_ZN73_INTERNAL_8741fe0a_37_flash_fwd_hdim96_fp16_softcap_sm80_cu_49158569_39574cute1_E


//--------------------- .text._ZN7cutlass13device_kernelIN5flash19enable_sm80_to_sm89INS1_16FlashAttnFwdSm80INS1_25CollectiveMainloopFwdSm80ILi4ELi1ELb0EN4cute5tupleIJNS5_1CILi128EEENS7_ILi64EEENS7_ILi96EEEEEELi96ENS_6half_tEfNS_4arch4Sm80ELb0ELb0ELb1ELb0ELb0ELb0ELb1ELb0EEENS1_21CollectiveEpilogueFwdINS6_IJS8_SA_S9_EEENS6_IJNS7_ILi1EEESI_SI_EEESC_SE_Li128ELb0ELb1ELb0ELb0EEENS1_19SingleTileSchedulerILb0ELb0ELb1ELi128EEEEEEEEEvNT_6ParamsE --------------------------
	.section	.text._ZN7cutlass13device_kernelIN5flash19enable_sm80_to_sm89INS1_16FlashAttnFwdSm80INS1_25CollectiveMainloopFwdSm80ILi4ELi1ELb0EN4cute5tupleIJNS5_1CILi128EEENS7_ILi64EEENS7_ILi96EEEEEELi96ENS_6half_tEfNS_4arch4Sm80ELb0ELb0ELb1ELb0ELb0ELb0ELb1ELb0EEENS1_21CollectiveEpilogueFwdINS6_IJS8_SA_S9_EEENS6_IJNS7_ILi1EEESI_SI_EEESC_SE_Li128ELb0ELb1ELb0ELb0EEENS1_19SingleTileSchedulerILb0ELb0ELb1ELi128EEEEEEEEEvNT_6ParamsE,"ax",@progbits
	.align	128
.text._ZN7cutlass13device_kernelIN5flash19enable_sm80_to_sm89INS1_16FlashAttnFwdSm80INS1_25CollectiveMainloopFwdSm80ILi4ELi1ELb0EN4cute5tupleIJNS5_1CILi128EEENS7_ILi64EEENS7_ILi96EEEEEELi96ENS_6half_tEfNS_4arch4Sm80ELb0ELb0ELb1ELb0ELb0ELb0ELb1ELb0EEENS1_21CollectiveEpilogueFwdINS6_IJS8_SA_S9_EEENS6_IJNS7_ILi1EEESI_SI_EEESC_SE_Li128ELb0ELb1ELb0ELb0EEENS1_19SingleTileSchedulerILb0ELb0ELb1ELi128EEEEEEEEEvNT_6ParamsE:
        .type           _ZN7cutlass13device_kernelIN5flash19enable_sm80_to_sm89INS1_16FlashAttnFwdSm80INS1_25CollectiveMainloopFwdSm80ILi4ELi1ELb0EN4cute5tupleIJNS5_1CILi128EEENS7_ILi64EEENS7_ILi96EEEEEELi96ENS_6half_tEfNS_4arch4Sm80ELb0ELb0ELb1ELb0ELb0ELb0ELb1ELb0EEENS1_21CollectiveEpilogueFwdINS6_IJS8_SA_S9_EEENS6_IJNS7_ILi1EEESI_SI_EEESC_SE_Li128ELb0ELb1ELb0ELb0EEENS1_19SingleTileSchedulerILb0ELb0ELb1ELi128EEEEEEEEEvNT_6ParamsE,@function
        .size           _ZN7cutlass13device_kernelIN5flash19enable_sm80_to_sm89INS1_16FlashAttnFwdSm80INS1_25CollectiveMainloopFwdSm80ILi4ELi1ELb0EN4cute5tupleIJNS5_1CILi128EEENS7_ILi64EEENS7_ILi96EEEEEELi96ENS_6half_tEfNS_4arch4Sm80ELb0ELb0ELb1ELb0ELb0ELb0ELb1ELb0EEENS1_21CollectiveEpilogueFwdINS6_IJS8_SA_S9_EEENS6_IJNS7_ILi1EEESI_SI_EEESC_SE_Li128ELb0ELb1ELb0ELb0EEENS1_19SingleTileSchedulerILb0ELb0ELb1ELi128EEEEEEEEEvNT_6ParamsE,(.L_x_9 - _ZN7cutlass13device_kernelIN5flash19enable_sm80_to_sm89INS1_16FlashAttnFwdSm80INS1_25CollectiveMainloopFwdSm80ILi4ELi1ELb0EN4cute5tupleIJNS5_1CILi128EEENS7_ILi64EEENS7_ILi96EEEEEELi96ENS_6half_tEfNS_4arch4Sm80ELb0ELb0ELb1ELb0ELb0ELb0ELb1ELb0EEENS1_21CollectiveEpilogueFwdINS6_IJS8_SA_S9_EEENS6_IJNS7_ILi1EEESI_SI_EEESC_SE_Li128ELb0ELb1ELb0ELb0EEENS1_19SingleTileSchedulerILb0ELb0ELb1ELi128EEEEEEEEEvNT_6ParamsE)
        .other          _ZN7cutlass13device_kernelIN5flash19enable_sm80_to_sm89INS1_16FlashAttnFwdSm80INS1_25CollectiveMainloopFwdSm80ILi4ELi1ELb0EN4cute5tupleIJNS5_1CILi128EEENS7_ILi64EEENS7_ILi96EEEEEELi96ENS_6half_tEfNS_4arch4Sm80ELb0ELb0ELb1ELb0ELb0ELb0ELb1ELb0EEENS1_21CollectiveEpilogueFwdINS6_IJS8_SA_S9_EEENS6_IJNS7_ILi1EEESI_SI_EEESC_SE_Li128ELb0ELb1ELb0ELb0EEENS1_19SingleTileSchedulerILb0ELb0ELb1ELi128EEEEEEEEEvNT_6ParamsE,@"STO_CUDA_ENTRY STV_DEFAULT"
_ZN7cutlass13device_kernelIN5flash19enable_sm80_to_sm89INS1_16FlashAttnFwdSm80INS1_25CollectiveMainloopFwdSm80ILi4ELi1ELb0EN4cute5tupleIJNS5_1CILi128EEENS7_ILi64EEENS7_ILi96EEEEEELi96ENS_6half_tEfNS_4arch4Sm80ELb0ELb0ELb1ELb0ELb0ELb0ELb1ELb0EEENS1_21CollectiveEpilogueFwdINS6_IJS8_SA_S9_EEENS6_IJNS7_ILi1EEESI_SI_EEESC_SE_Li128ELb0ELb1ELb0ELb0EEENS1_19SingleTileSchedulerILb0ELb0ELb1ELi128EEEEEEEEEvNT_6ParamsE:
[----:B------:R-:W-:Y:S01]  /*0000*/  LDC R1, c[0x0][0x37c] ;  /* 0x0000df00ff017b82 */ /* 0x000fe20000000800 */
[----:B------:R-:W-:Y:S05]  /*0010*/  EXIT ;  /* 0x000000000000794d */ /* 0x000fea0003800000 */
.L_x_0:
[----:B------:R-:W-:-:S00]  /*0020*/  BRA `(.L_x_0) ;  /* 0xfffffffc00fc7947 */ /* 0x000fc0000383ffff */
[----:B------:R-:W-:-:S00]  /*0030*/  NOP ;  /* 0x0000000000007918 */ /* 0x000fc00000000000 */
        /* <DEDUP_REMOVED lines=12> */
.L_x_9:


//--------------------- .text._ZN7cutlass13device_kernelIN5flash19enable_sm80_to_sm89INS1_16FlashAttnFwdSm80INS1_25CollectiveMainloopFwdSm80ILi4ELi1ELb0EN4cute5tupleIJNS5_1CILi128EEENS7_ILi64EEENS7_ILi96EEEEEELi96ENS_6half_tEfNS_4arch4Sm80ELb0ELb0ELb1ELb1ELb0ELb0ELb1ELb0EEENS1_21CollectiveEpilogueFwdINS6_IJS8_SA_S9_EEENS6_IJNS7_ILi1EEESI_SI_EEESC_SE_Li128ELb1ELb1ELb0ELb0EEENS1_19SingleTileSchedulerILb1ELb0ELb1ELi128EEEEEEEEEvNT_6ParamsE --------------------------
	.section	.text._ZN7cutlass13device_kernelIN5flash19enable_sm80_to_sm89INS1_16FlashAttnFwdSm80INS1_25CollectiveMainloopFwdSm80ILi4ELi1ELb0EN4cute5tupleIJNS5_1CILi128EEENS7_ILi64EEENS7_ILi96EEEEEELi96ENS_6half_tEfNS_4arch4Sm80ELb0ELb0ELb1ELb1ELb0ELb0ELb1ELb0EEENS1_21CollectiveEpilogueFwdINS6_IJS8_SA_S9_EEENS6_IJNS7_ILi1EEESI_SI_EEESC_SE_Li128ELb1ELb1ELb0ELb0EEENS1_19SingleTileSchedulerILb1ELb0ELb1ELi128EEEEEEEEEvNT_6ParamsE,"ax",@progbits
	.align	128
.text._ZN7cutlass13device_kernelIN5flash19enable_sm80_to_sm89INS1_16FlashAttnFwdSm80INS1_25CollectiveMainloopFwdSm80ILi4ELi1ELb0EN4cute5tupleIJNS5_1CILi128EEENS7_ILi64EEENS7_ILi96EEEEEELi96ENS_6half_tEfNS_4arch4Sm80ELb0ELb0ELb1ELb1ELb0ELb0ELb1ELb0EEENS1_21CollectiveEpilogueFwdINS6_IJS8_SA_S9_EEENS6_IJNS7_ILi1EEESI_SI_EEESC_SE_Li128ELb1ELb1ELb0ELb0EEENS1_19SingleTileSchedulerILb1ELb0ELb1ELi128EEEEEEEEEvNT_6ParamsE:
        .type           _ZN7cutlass13device_kernelIN5flash19enable_sm80_to_sm89INS1_16FlashAttnFwdSm80INS1_25CollectiveMainloopFwdSm80ILi4ELi1ELb0EN4cute5tupleIJNS5_1CILi128EEENS7_ILi64EEENS7_ILi96EEEEEELi96ENS_6half_tEfNS_4arch4Sm80ELb0ELb0ELb1ELb1ELb0ELb0ELb1ELb0EEENS1_21CollectiveEpilogueFwdINS6_IJS8_SA_S9_EEENS6_IJNS7_ILi1EEESI_SI_EEESC_SE_Li128ELb1ELb1ELb0ELb0EEENS1_19SingleTileSchedulerILb1ELb0ELb1ELi128EEEEEEEEEvNT_6ParamsE,@function
        .size           _ZN7cutlass13device_kernelIN5flash19enable_sm80_to_sm89INS1_16FlashAttnFwdSm80INS1_25CollectiveMainloopFwdSm80ILi4ELi1ELb0EN4cute5tupleIJNS5_1CILi128EEENS7_ILi64EEENS7_ILi96EEEEEELi96ENS_6half_tEfNS_4arch4Sm80ELb0ELb0ELb1ELb1ELb0ELb0ELb1ELb0EEENS1_21CollectiveEpilogueFwdINS6_IJS8_SA_S9_EEENS6_IJNS7_ILi1EEESI_SI_EEESC_SE_Li128ELb1ELb1ELb0ELb0EEENS1_19SingleTileSchedulerILb1ELb0ELb1ELi128EEEEEEEEEvNT_6ParamsE,(.L_x_10 - _ZN7cutlass13device_kernelIN5flash19enable_sm80_to_sm89INS1_16FlashAttnFwdSm80INS1_25CollectiveMainloopFwdSm80ILi4ELi1ELb0EN4cute5tupleIJNS5_1CILi128EEENS7_ILi64EEENS7_ILi96EEEEEELi96ENS_6half_tEfNS_4arch4Sm80ELb0ELb0ELb1ELb1ELb0ELb0ELb1ELb0EEENS1_21CollectiveEpilogueFwdINS6_IJS8_SA_S9_EEENS6_IJNS7_ILi1EEESI_SI_EEESC_SE_Li128ELb1ELb1ELb0ELb0EEENS1_19SingleTileSchedulerILb1ELb0ELb1ELi128EEEEEEEEEvNT_6ParamsE)
        .other          _ZN7cutlass13device_kernelIN5flash19enable_sm80_to_sm89INS1_16FlashAttnFwdSm80INS1_25CollectiveMainloopFwdSm80ILi4ELi1ELb0EN4cute5tupleIJNS5_1CILi128EEENS7_ILi64EEENS7_ILi96EEEEEELi96ENS_6half_tEfNS_4arch4Sm80ELb0ELb0ELb1ELb1ELb0ELb0ELb1ELb0EEENS1_21CollectiveEpilogueFwdINS6_IJS8_SA_S9_EEENS6_IJNS7_ILi1EEESI_SI_EEESC_SE_Li128ELb1ELb1ELb0ELb0EEENS1_19SingleTileSchedulerILb1ELb0ELb1ELi128EEEEEEEEEvNT_6ParamsE,@"STO_CUDA_ENTRY STV_DEFAULT"
_ZN7cutlass13device_kernelIN5flash19enable_sm80_to_sm89INS1_16FlashAttnFwdSm80INS1_25CollectiveMainloopFwdSm80ILi4ELi1ELb0EN4cute5tupleIJNS5_1CILi128EEENS7_ILi64EEENS7_ILi96EEEEEELi96ENS_6half_tEfNS_4arch4Sm80ELb0ELb0ELb1ELb1ELb0ELb0ELb1ELb0EEENS1_21CollectiveEpilogueFwdINS6_IJS8_SA_S9_EEENS6_IJNS7_ILi1EEESI_SI_EEESC_SE_Li128ELb1ELb1ELb0ELb0EEENS1_19SingleTileSchedulerILb1ELb0ELb1ELi128EEEEEEEEEvNT_6ParamsE:
[----:B------:R-:W-:Y:S01]  /*0000*/  LDC R1, c[0x0][0x37c] ;  /* 0x0000df00ff017b82 */ /* 0x000fe20000000800 */
[----:B------:R-:W-:Y:S05]  /*0010*/  EXIT ;  /* 0x000000000000794d */ /* 0x000fea0003800000 */
.L_x_1:
        /* <DEDUP_REMOVED lines=14> */
.L_x_10:


//--------------------- .text._ZN7cutlass13device_kernelIN5flash19enable_sm80_to_sm89INS1_16FlashAttnFwdSm80INS1_25CollectiveMainloopFwdSm80ILi4ELi1ELb0EN4cute5tupleIJNS5_1CILi128EEENS7_ILi64EEENS7_ILi96EEEEEELi96ENS_6half_tEfNS_4arch4Sm80ELb0ELb0ELb1ELb1ELb0ELb1ELb1ELb0EEENS1_21CollectiveEpilogueFwdINS6_IJS8_SA_S9_EEENS6_IJNS7_ILi1EEESI_SI_EEESC_SE_Li128ELb1ELb1ELb0ELb0EEENS1_19SingleTileSchedulerILb1ELb0ELb1ELi128EEEEEEEEEvNT_6ParamsE --------------------------
	.section	.text._ZN7cutlass13device_kernelIN5flash19enable_sm80_to_sm89INS1_16FlashAttnFwdSm80INS1_25CollectiveMainloopFwdSm80ILi4ELi1ELb0EN4cute5tupleIJNS5_1CILi128EEENS7_ILi64EEENS7_ILi96EEEEEELi96ENS_6half_tEfNS_4arch4Sm80ELb0ELb0ELb1ELb1ELb0ELb1ELb1ELb0EEENS1_21CollectiveEpilogueFwdINS6_IJS8_SA_S9_EEENS6_IJNS7_ILi1EEESI_SI_EEESC_SE_Li128ELb1ELb1ELb0ELb0EEENS1_19SingleTileSchedulerILb1ELb0ELb1ELi128EEEEEEEEEvNT_6ParamsE,"ax",@progbits
	.align	128
.text._ZN7cutlass13device_kernelIN5flash19enable_sm80_to_sm89INS1_16FlashAttnFwdSm80INS1_25CollectiveMainloopFwdSm80ILi4ELi1ELb0EN4cute5tupleIJNS5_1CILi128EEENS7_ILi64EEENS7_ILi96EEEEEELi96ENS_6half_tEfNS_4arch4Sm80ELb0ELb0ELb1ELb1ELb0ELb1ELb1ELb0EEENS1_21CollectiveEpilogueFwdINS6_IJS8_SA_S9_EEENS6_IJNS7_ILi1EEESI_SI_EEESC_SE_Li128ELb1ELb1ELb0ELb0EEENS1_19SingleTileSchedulerILb1ELb0ELb1ELi128EEEEEEEEEvNT_6ParamsE:
        .type           _ZN7cutlass13device_kernelIN5flash19enable_sm80_to_sm89INS1_16FlashAttnFwdSm80INS1_25CollectiveMainloopFwdSm80ILi4ELi1ELb0EN4cute5tupleIJNS5_1CILi128EEENS7_ILi64EEENS7_ILi96EEEEEELi96ENS_6half_tEfNS_4arch4Sm80ELb0ELb0ELb1ELb1ELb0ELb1ELb1ELb0EEENS1_21CollectiveEpilogueFwdINS6_IJS8_SA_S9_EEENS6_IJNS7_ILi1EEESI_SI_EEESC_SE_Li128ELb1ELb1ELb0ELb0EEENS1_19SingleTileSchedulerILb1ELb0ELb1ELi128EEEEEEEEEvNT_6ParamsE,@function
        .size           _ZN7cutlass13device_kernelIN5flash19enable_sm80_to_sm89INS1_16FlashAttnFwdSm80INS1_25CollectiveMainloopFwdSm80ILi4ELi1ELb0EN4cute5tupleIJNS5_1CILi128EEENS7_ILi64EEENS7_ILi96EEEEEELi96ENS_6half_tEfNS_4arch4Sm80ELb0ELb0ELb1ELb1ELb0ELb1ELb1ELb0EEENS1_21CollectiveEpilogueFwdINS6_IJS8_SA_S9_EEENS6_IJNS7_ILi1EEESI_SI_EEESC_SE_Li128ELb1ELb1ELb0ELb0EEENS1_19SingleTileSchedulerILb1ELb0ELb1ELi128EEEEEEEEEvNT_6ParamsE,(.L_x_11 - _ZN7cutlass13device_kernelIN5flash19enable_sm80_to_sm89INS1_16FlashAttnFwdSm80INS1_25CollectiveMainloopFwdSm80ILi4ELi1ELb0EN4cute5tupleIJNS5_1CILi128EEENS7_ILi64EEENS7_ILi96EEEEEELi96ENS_6half_tEfNS_4arch4Sm80ELb0ELb0ELb1ELb1ELb0ELb1ELb1ELb0EEENS1_21CollectiveEpilogueFwdINS6_IJS8_SA_S9_EEENS6_IJNS7_ILi1EEESI_SI_EEESC_SE_Li128ELb1ELb1ELb0ELb0EEENS1_19SingleTileSchedulerILb1ELb0ELb1ELi128EEEEEEEEEvNT_6ParamsE)
        .other          _ZN7cutlass13device_kernelIN5flash19enable_sm80_to_sm89INS1_16FlashAttnFwdSm80INS1_25CollectiveMainloopFwdSm80ILi4ELi1ELb0EN4cute5tupleIJNS5_1CILi128EEENS7_ILi64EEENS7_ILi96EEEEEELi96ENS_6half_tEfNS_4arch4Sm80ELb0ELb0ELb1ELb1ELb0ELb1ELb1ELb0EEENS1_21CollectiveEpilogueFwdINS6_IJS8_SA_S9_EEENS6_IJNS7_ILi1EEESI_SI_EEESC_SE_Li128ELb1ELb1ELb0ELb0EEENS1_19SingleTileSchedulerILb1ELb0ELb1ELi128EEEEEEEEEvNT_6ParamsE,@"STO_CUDA_ENTRY STV_DEFAULT"
_ZN7cutlass13device_kernelIN5flash19enable_sm80_to_sm89INS1_16FlashAttnFwdSm80INS1_25CollectiveMainloopFwdSm80ILi4ELi1ELb0EN4cute5tupleIJNS5_1CILi128EEENS7_ILi64EEENS7_ILi96EEEEEELi96ENS_6half_tEfNS_4arch4Sm80ELb0ELb0ELb1ELb1ELb0ELb1ELb1ELb0EEENS1_21CollectiveEpilogueFwdINS6_IJS8_SA_S9_EEENS6_IJNS7_ILi1EEESI_SI_EEESC_SE_Li128ELb1ELb1ELb0ELb0EEENS1_19SingleTileSchedulerILb1ELb0ELb1ELi128EEEEEEEEEvNT_6ParamsE:
[----:B------:R-:W-:Y:S01]  /*0000*/  LDC R1, c[0x0][0x37c] ;  /* 0x0000df00ff017b82 */ /* 0x000fe20000000800 */
[----:B------:R-:W-:Y:S05]  /*0010*/  EXIT ;  /* 0x000000000000794d */ /* 0x000fea0003800000 */
.L_x_2:
        /* <DEDUP_REMOVED lines=14> */
.L_x_11:


//--------------------- .text._ZN7cutlass13device_kernelIN5flash19enable_sm80_to_sm89INS1_16FlashAttnFwdSm80INS1_25CollectiveMainloopFwdSm80ILi4ELi1ELb0EN4cute5tupleIJNS5_1CILi128EEENS7_ILi48EEENS7_ILi96EEEEEELi96ENS_6half_tEfNS_4arch4Sm80ELb0ELb1ELb1ELb0ELb0ELb0ELb1ELb0EEENS1_21CollectiveEpilogueFwdINS6_IJS8_SA_S9_EEENS6_IJNS7_ILi1EEESI_SI_EEESC_SE_Li128ELb0ELb1ELb0ELb0EEENS1_19SingleTileSchedulerILb0ELb0ELb1ELi128EEEEEEEEEvNT_6ParamsE --------------------------
	.section	.text._ZN7cutlass13device_kernelIN5flash19enable_sm80_to_sm89INS1_16FlashAttnFwdSm80INS1_25CollectiveMainloopFwdSm80ILi4ELi1ELb0EN4cute5tupleIJNS5_1CILi128EEENS7_ILi48EEENS7_ILi96EEEEEELi96ENS_6half_tEfNS_4arch4Sm80ELb0ELb1ELb1ELb0ELb0ELb0ELb1ELb0EEENS1_21CollectiveEpilogueFwdINS6_IJS8_SA_S9_EEENS6_IJNS7_ILi1EEESI_SI_EEESC_SE_Li128ELb0ELb1ELb0ELb0EEENS1_19SingleTileSchedulerILb0ELb0ELb1ELi128EEEEEEEEEvNT_6ParamsE,"ax",@progbits
	.align	128
.text._ZN7cutlass13device_kernelIN5flash19enable_sm80_to_sm89INS1_16FlashAttnFwdSm80INS1_25CollectiveMainloopFwdSm80ILi4ELi1ELb0EN4cute5tupleIJNS5_1CILi128EEENS7_ILi48EEENS7_ILi96EEEEEELi96ENS_6half_tEfNS_4arch4Sm80ELb0ELb1ELb1ELb0ELb0ELb0ELb1ELb0EEENS1_21CollectiveEpilogueFwdINS6_IJS8_SA_S9_EEENS6_IJNS7_ILi1EEESI_SI_EEESC_SE_Li128ELb0ELb1ELb0ELb0EEENS1_19SingleTileSchedulerILb0ELb0ELb1ELi128EEEEEEEEEvNT_6ParamsE:
        .type           _ZN7cutlass13device_kernelIN5flash19enable_sm80_to_sm89INS1_16FlashAttnFwdSm80INS1_25CollectiveMainloopFwdSm80ILi4ELi1ELb0EN4cute5tupleIJNS5_1CILi128EEENS7_ILi48EEENS7_ILi96EEEEEELi96ENS_6half_tEfNS_4arch4Sm80ELb0ELb1ELb1ELb0ELb0ELb0ELb1ELb0EEENS1_21CollectiveEpilogueFwdINS6_IJS8_SA_S9_EEENS6_IJNS7_ILi1EEESI_SI_EEESC_SE_Li128ELb0ELb1ELb0ELb0EEENS1_19SingleTileSchedulerILb0ELb0ELb1ELi128EEEEEEEEEvNT_6ParamsE,@function
        .size           _ZN7cutlass13device_kernelIN5flash19enable_sm80_to_sm89INS1_16FlashAttnFwdSm80INS1_25CollectiveMainloopFwdSm80ILi4ELi1ELb0EN4cute5tupleIJNS5_1CILi128EEENS7_ILi48EEENS7_ILi96EEEEEELi96ENS_6half_tEfNS_4arch4Sm80ELb0ELb1ELb1ELb0ELb0ELb0ELb1ELb0EEENS1_21CollectiveEpilogueFwdINS6_IJS8_SA_S9_EEENS6_IJNS7_ILi1EEESI_SI_EEESC_SE_Li128ELb0ELb1ELb0ELb0EEENS1_19SingleTileSchedulerILb0ELb0ELb1ELi128EEEEEEEEEvNT_6ParamsE,(.L_x_12 - _ZN7cutlass13device_kernelIN5flash19enable_sm80_to_sm89INS1_16FlashAttnFwdSm80INS1_25CollectiveMainloopFwdSm80ILi4ELi1ELb0EN4cute5tupleIJNS5_1CILi128EEENS7_ILi48EEENS7_ILi96EEEEEELi96ENS_6half_tEfNS_4arch4Sm80ELb0ELb1ELb1ELb0ELb0ELb0ELb1ELb0EEENS1_21CollectiveEpilogueFwdINS6_IJS8_SA_S9_EEENS6_IJNS7_ILi1EEESI_SI_EEESC_SE_Li128ELb0ELb1ELb0ELb0EEENS1_19SingleTileSchedulerILb0ELb0ELb1ELi128EEEEEEEEEvNT_6ParamsE)
        .other          _ZN7cutlass13device_kernelIN5flash19enable_sm80_to_sm89INS1_16FlashAttnFwdSm80INS1_25CollectiveMainloopFwdSm80ILi4ELi1ELb0EN4cute5tupleIJNS5_1CILi128EEENS7_ILi48EEENS7_ILi96EEEEEELi96ENS_6half_tEfNS_4arch4Sm80ELb0ELb1ELb1ELb0ELb0ELb0ELb1ELb0EEENS1_21CollectiveEpilogueFwdINS6_IJS8_SA_S9_EEENS6_IJNS7_ILi1EEESI_SI_EEESC_SE_Li128ELb0ELb1ELb0ELb0EEENS1_19SingleTileSchedulerILb0ELb0ELb1ELi128EEEEEEEEEvNT_6ParamsE,@"STO_CUDA_ENTRY STV_DEFAULT"
_ZN7cutlass13device_kernelIN5flash19enable_sm80_to_sm89INS1_16FlashAttnFwdSm80INS1_25CollectiveMainloopFwdSm80ILi4ELi1ELb0EN4cute5tupleIJNS5_1CILi128EEENS7_ILi48EEENS7_ILi96EEEEEELi96ENS_6half_tEfNS_4arch4Sm80ELb0ELb1ELb1ELb0ELb0ELb0ELb1ELb0EEENS1_21CollectiveEpilogueFwdINS6_IJS8_SA_S9_EEENS6_IJNS7_ILi1EEESI_SI_EEESC_SE_Li128ELb0ELb1ELb0ELb0EEENS1_19SingleTileSchedulerILb0ELb0ELb1ELi128EEEEEEEEEvNT_6ParamsE:
[----:B------:R-:W-:Y:S01]  /*0000*/  LDC R1, c[0x0][0x37c] ;  /* 0x0000df00ff017b82 */ /* 0x000fe20000000800 */
[----:B------:R-:W-:Y:S05]  /*0010*/  EXIT ;  /* 0x000000000000794d */ /* 0x000fea0003800000 */
.L_x_3:
        /* <DEDUP_REMOVED lines=14> */
.L_x_12:


//--------------------- .text._ZN7cutlass13device_kernelIN5flash19enable_sm80_to_sm89INS1_16FlashAttnFwdSm80INS1_25CollectiveMainloopFwdSm80ILi4ELi1ELb0EN4cute5tupleIJNS5_1CILi128EEENS7_ILi48EEENS7_ILi96EEEEEELi96ENS_6half_tEfNS_4arch4Sm80ELb0ELb1ELb1ELb1ELb0ELb0ELb1ELb0EEENS1_21CollectiveEpilogueFwdINS6_IJS8_SA_S9_EEENS6_IJNS7_ILi1EEESI_SI_EEESC_SE_Li128ELb1ELb1ELb0ELb0EEENS1_19SingleTileSchedulerILb1ELb0ELb1ELi128EEEEEEEEEvNT_6ParamsE --------------------------
	.section	.text._ZN7cutlass13device_kernelIN5flash19enable_sm80_to_sm89INS1_16FlashAttnFwdSm80INS1_25CollectiveMainloopFwdSm80ILi4ELi1ELb0EN4cute5tupleIJNS5_1CILi128EEENS7_ILi48EEENS7_ILi96EEEEEELi96ENS_6half_tEfNS_4arch4Sm80ELb0ELb1ELb1ELb1ELb0ELb0ELb1ELb0EEENS1_21CollectiveEpilogueFwdINS6_IJS8_SA_S9_EEENS6_IJNS7_ILi1EEESI_SI_EEESC_SE_Li128ELb1ELb1ELb0ELb0EEENS1_19SingleTileSchedulerILb1ELb0ELb1ELi128EEEEEEEEEvNT_6ParamsE,"ax",@progbits
	.align	128
.text._ZN7cutlass13device_kernelIN5flash19enable_sm80_to_sm89INS1_16FlashAttnFwdSm80INS1_25CollectiveMainloopFwdSm80ILi4ELi1ELb0EN4cute5tupleIJNS5_1CILi128EEENS7_ILi48EEENS7_ILi96EEEEEELi96ENS_6half_tEfNS_4arch4Sm80ELb0ELb1ELb1ELb1ELb0ELb0ELb1ELb0EEENS1_21CollectiveEpilogueFwdINS6_IJS8_SA_S9_EEENS6_IJNS7_ILi1EEESI_SI_EEESC_SE_Li128ELb1ELb1ELb0ELb0EEENS1_19SingleTileSchedulerILb1ELb0ELb1ELi128EEEEEEEEEvNT_6ParamsE:
        .type           _ZN7cutlass13device_kernelIN5flash19enable_sm80_to_sm89INS1_16FlashAttnFwdSm80INS1_25CollectiveMainloopFwdSm80ILi4ELi1ELb0EN4cute5tupleIJNS5_1CILi128EEENS7_ILi48EEENS7_ILi96EEEEEELi96ENS_6half_tEfNS_4arch4Sm80ELb0ELb1ELb1ELb1ELb0ELb0ELb1ELb0EEENS1_21CollectiveEpilogueFwdINS6_IJS8_SA_S9_EEENS6_IJNS7_ILi1EEESI_SI_EEESC_SE_Li128ELb1ELb1ELb0ELb0EEENS1_19SingleTileSchedulerILb1ELb0ELb1ELi128EEEEEEEEEvNT_6ParamsE,@function
        .size           _ZN7cutlass13device_kernelIN5flash19enable_sm80_to_sm89INS1_16FlashAttnFwdSm80INS1_25CollectiveMainloopFwdSm80ILi4ELi1ELb0EN4cute5tupleIJNS5_1CILi128EEENS7_ILi48EEENS7_ILi96EEEEEELi96ENS_6half_tEfNS_4arch4Sm80ELb0ELb1ELb1ELb1ELb0ELb0ELb1ELb0EEENS1_21CollectiveEpilogueFwdINS6_IJS8_SA_S9_EEENS6_IJNS7_ILi1EEESI_SI_EEESC_SE_Li128ELb1ELb1ELb0ELb0EEENS1_19SingleTileSchedulerILb1ELb0ELb1ELi128EEEEEEEEEvNT_6ParamsE,(.L_x_13 - _ZN7cutlass13device_kernelIN5flash19enable_sm80_to_sm89INS1_16FlashAttnFwdSm80INS1_25CollectiveMainloopFwdSm80ILi4ELi1ELb0EN4cute5tupleIJNS5_1CILi128EEENS7_ILi48EEENS7_ILi96EEEEEELi96ENS_6half_tEfNS_4arch4Sm80ELb0ELb1ELb1ELb1ELb0ELb0ELb1ELb0EEENS1_21CollectiveEpilogueFwdINS6_IJS8_SA_S9_EEENS6_IJNS7_ILi1EEESI_SI_EEESC_SE_Li128ELb1ELb1ELb0ELb0EEENS1_19SingleTileSchedulerILb1ELb0ELb1ELi128EEEEEEEEEvNT_6ParamsE)
        .other          _ZN7cutlass13device_kernelIN5flash19enable_sm80_to_sm89INS1_16FlashAttnFwdSm80INS1_25CollectiveMainloopFwdSm80ILi4ELi1ELb0EN4cute5tupleIJNS5_1CILi128EEENS7_ILi48EEENS7_ILi96EEEEEELi96ENS_6half_tEfNS_4arch4Sm80ELb0ELb1ELb1ELb1ELb0ELb0ELb1ELb0EEENS1_21CollectiveEpilogueFwdINS6_IJS8_SA_S9_EEENS6_IJNS7_ILi1EEESI_SI_EEESC_SE_Li128ELb1ELb1ELb0ELb0EEENS1_19SingleTileSchedulerILb1ELb0ELb1ELi128EEEEEEEEEvNT_6ParamsE,@"STO_CUDA_ENTRY STV_DEFAULT"
_ZN7cutlass13device_kernelIN5flash19enable_sm80_to_sm89INS1_16FlashAttnFwdSm80INS1_25CollectiveMainloopFwdSm80ILi4ELi1ELb0EN4cute5tupleIJNS5_1CILi128EEENS7_ILi48EEENS7_ILi96EEEEEELi96ENS_6half_tEfNS_4arch4Sm80ELb0ELb1ELb1ELb1ELb0ELb0ELb1ELb0EEENS1_21CollectiveEpilogueFwdINS6_IJS8_SA_S9_EEENS6_IJNS7_ILi1EEESI_SI_EEESC_SE_Li128ELb1ELb1ELb0ELb0EEENS1_19SingleTileSchedulerILb1ELb0ELb1ELi128EEEEEEEEEvNT_6ParamsE:
[----:B------:R-:W-:Y:S01]  /*0000*/  LDC R1, c[0x0][0x37c] ;  /* 0x0000df00ff017b82 */ /* 0x000fe20000000800 */
[----:B------:R-:W-:Y:S05]  /*0010*/  EXIT ;  /* 0x000000000000794d */ /* 0x000fea0003800000 */
.L_x_4:
        /* <DEDUP_REMOVED lines=14> */
.L_x_13:


//--------------------- .text._ZN7cutlass13device_kernelIN5flash19enable_sm80_to_sm89INS1_16FlashAttnFwdSm80INS1_25CollectiveMainloopFwdSm80ILi4ELi1ELb0EN4cute5tupleIJNS5_1CILi128EEENS7_ILi48EEENS7_ILi96EEEEEELi96ENS_6half_tEfNS_4arch4Sm80ELb0ELb1ELb1ELb1ELb0ELb1ELb1ELb0EEENS1_21CollectiveEpilogueFwdINS6_IJS8_SA_S9_EEENS6_IJNS7_ILi1EEESI_SI_EEESC_SE_Li128ELb1ELb1ELb0ELb0EEENS1_19SingleTileSchedulerILb1ELb0ELb1ELi128EEEEEEEEEvNT_6ParamsE --------------------------
	.section	.text._ZN7cutlass13device_kernelIN5flash19enable_sm80_to_sm89INS1_16FlashAttnFwdSm80INS1_25CollectiveMainloopFwdSm80ILi4ELi1ELb0EN4cute5tupleIJNS5_1CILi128EEENS7_ILi48EEENS7_ILi96EEEEEELi96ENS_6half_tEfNS_4arch4Sm80ELb0ELb1ELb1ELb1ELb0ELb1ELb1ELb0EEENS1_21CollectiveEpilogueFwdINS6_IJS8_SA_S9_EEENS6_IJNS7_ILi1EEESI_SI_EEESC_SE_Li128ELb1ELb1ELb0ELb0EEENS1_19SingleTileSchedulerILb1ELb0ELb1ELi128EEEEEEEEEvNT_6ParamsE,"ax",@progbits
	.align	128
.text._ZN7cutlass13device_kernelIN5flash19enable_sm80_to_sm89INS1_16FlashAttnFwdSm80INS1_25CollectiveMainloopFwdSm80ILi4ELi1ELb0EN4cute5tupleIJNS5_1CILi128EEENS7_ILi48EEENS7_ILi96EEEEEELi96ENS_6half_tEfNS_4arch4Sm80ELb0ELb1ELb1ELb1ELb0ELb1ELb1ELb0EEENS1_21CollectiveEpilogueFwdINS6_IJS8_SA_S9_EEENS6_IJNS7_ILi1EEESI_SI_EEESC_SE_Li128ELb1ELb1ELb0ELb0EEENS1_19SingleTileSchedulerILb1ELb0ELb1ELi128EEEEEEEEEvNT_6ParamsE:
        .type           _ZN7cutlass13device_kernelIN5flash19enable_sm80_to_sm89INS1_16FlashAttnFwdSm80INS1_25CollectiveMainloopFwdSm80ILi4ELi1ELb0EN4cute5tupleIJNS5_1CILi128EEENS7_ILi48EEENS7_ILi96EEEEEELi96ENS_6half_tEfNS_4arch4Sm80ELb0ELb1ELb1ELb1ELb0ELb1ELb1ELb0EEENS1_21CollectiveEpilogueFwdINS6_IJS8_SA_S9_EEENS6_IJNS7_ILi1EEESI_SI_EEESC_SE_Li128ELb1ELb1ELb0ELb0EEENS1_19SingleTileSchedulerILb1ELb0ELb1ELi128EEEEEEEEEvNT_6ParamsE,@function
        .size           _ZN7cutlass13device_kernelIN5flash19enable_sm80_to_sm89INS1_16FlashAttnFwdSm80INS1_25CollectiveMainloopFwdSm80ILi4ELi1ELb0EN4cute5tupleIJNS5_1CILi128EEENS7_ILi48EEENS7_ILi96EEEEEELi96ENS_6half_tEfNS_4arch4Sm80ELb0ELb1ELb1ELb1ELb0ELb1ELb1ELb0EEENS1_21CollectiveEpilogueFwdINS6_IJS8_SA_S9_EEENS6_IJNS7_ILi1EEESI_SI_EEESC_SE_Li128ELb1ELb1ELb0ELb0EEENS1_19SingleTileSchedulerILb1ELb0ELb1ELi128EEEEEEEEEvNT_6ParamsE,(.L_x_14 - _ZN7cutlass13device_kernelIN5flash19enable_sm80_to_sm89INS1_16FlashAttnFwdSm80INS1_25CollectiveMainloopFwdSm80ILi4ELi1ELb0EN4cute5tupleIJNS5_1CILi128EEENS7_ILi48EEENS7_ILi96EEEEEELi96ENS_6half_tEfNS_4arch4Sm80ELb0ELb1ELb1ELb1ELb0ELb1ELb1ELb0EEENS1_21CollectiveEpilogueFwdINS6_IJS8_SA_S9_EEENS6_IJNS7_ILi1EEESI_SI_EEESC_SE_Li128ELb1ELb1ELb0ELb0EEENS1_19SingleTileSchedulerILb1ELb0ELb1ELi128EEEEEEEEEvNT_6ParamsE)
        .other          _ZN7cutlass13device_kernelIN5flash19enable_sm80_to_sm89INS1_16FlashAttnFwdSm80INS1_25CollectiveMainloopFwdSm80ILi4ELi1ELb0EN4cute5tupleIJNS5_1CILi128EEENS7_ILi48EEENS7_ILi96EEEEEELi96ENS_6half_tEfNS_4arch4Sm80ELb0ELb1ELb1ELb1ELb0ELb1ELb1ELb0EEENS1_21CollectiveEpilogueFwdINS6_IJS8_SA_S9_EEENS6_IJNS7_ILi1EEESI_SI_EEESC_SE_Li128ELb1ELb1ELb0ELb0EEENS1_19SingleTileSchedulerILb1ELb0ELb1ELi128EEEEEEEEEvNT_6ParamsE,@"STO_CUDA_ENTRY STV_DEFAULT"
_ZN7cutlass13device_kernelIN5flash19enable_sm80_to_sm89INS1_16FlashAttnFwdSm80INS1_25CollectiveMainloopFwdSm80ILi4ELi1ELb0EN4cute5tupleIJNS5_1CILi128EEENS7_ILi48EEENS7_ILi96EEEEEELi96ENS_6half_tEfNS_4arch4Sm80ELb0ELb1ELb1ELb1ELb0ELb1ELb1ELb0EEENS1_21CollectiveEpilogueFwdINS6_IJS8_SA_S9_EEENS6_IJNS7_ILi1EEESI_SI_EEESC_SE_Li128ELb1ELb1ELb0ELb0EEENS1_19SingleTileSchedulerILb1ELb0ELb1ELi128EEEEEEEEEvNT_6ParamsE:
[----:B------:R-:W-:Y:S01]  /*0000*/  LDC R1, c[0x0][0x37c] ;  /* 0x0000df00ff017b82 */ /* 0x000fe20000000800 */
[----:B------:R-:W-:Y:S05]  /*0010*/  EXIT ;  /* 0x000000000000794d */ /* 0x000fea0003800000 */
.L_x_5:
        /* <DEDUP_REMOVED lines=14> */
.L_x_14:


//--------------------- .text._ZN7cutlass13device_kernelIN5flash19enable_sm80_to_sm89INS1_16FlashAttnFwdSm80INS1_25CollectiveMainloopFwdSm80ILi4ELi1ELb0EN4cute5tupleIJNS5_1CILi128EEENS7_ILi64EEENS7_ILi96EEEEEELi96ENS_6half_tEfNS_4arch4Sm80ELb1ELb0ELb1ELb0ELb0ELb0ELb1ELb0EEENS1_21CollectiveEpilogueFwdINS6_IJS8_SA_S9_EEENS6_IJNS7_ILi1EEESI_SI_EEESC_SE_Li128ELb0ELb1ELb0ELb0EEENS1_30DynamicPersistentTileSchedulerILi128ELi128ELb0ELb1ELb0EEEEEEEEEvNT_6ParamsE --------------------------
	.section	.text._ZN7cutlass13device_kernelIN5flash19enable_sm80_to_sm89INS1_16FlashAttnFwdSm80INS1_25CollectiveMainloopFwdSm80ILi4ELi1ELb0EN4cute5tupleIJNS5_1CILi128EEENS7_ILi64EEENS7_ILi96EEEEEELi96ENS_6half_tEfNS_4arch4Sm80ELb1ELb0ELb1ELb0ELb0ELb0ELb1ELb0EEENS1_21CollectiveEpilogueFwdINS6_IJS8_SA_S9_EEENS6_IJNS7_ILi1EEESI_SI_EEESC_SE_Li128ELb0ELb1ELb0ELb0EEENS1_30DynamicPersistentTileSchedulerILi128ELi128ELb0ELb1ELb0EEEEEEEEEvNT_6ParamsE,"ax",@progbits
	.align	128
.text._ZN7cutlass13device_kernelIN5flash19enable_sm80_to_sm89INS1_16FlashAttnFwdSm80INS1_25CollectiveMainloopFwdSm80ILi4ELi1ELb0EN4cute5tupleIJNS5_1CILi128EEENS7_ILi64EEENS7_ILi96EEEEEELi96ENS_6half_tEfNS_4arch4Sm80ELb1ELb0ELb1ELb0ELb0ELb0ELb1ELb0EEENS1_21CollectiveEpilogueFwdINS6_IJS8_SA_S9_EEENS6_IJNS7_ILi1EEESI_SI_EEESC_SE_Li128ELb0ELb1ELb0ELb0EEENS1_30DynamicPersistentTileSchedulerILi128ELi128ELb0ELb1ELb0EEEEEEEEEvNT_6ParamsE:
        .type           _ZN7cutlass13device_kernelIN5flash19enable_sm80_to_sm89INS1_16FlashAttnFwdSm80INS1_25CollectiveMainloopFwdSm80ILi4ELi1ELb0EN4cute5tupleIJNS5_1CILi128EEENS7_ILi64EEENS7_ILi96EEEEEELi96ENS_6half_tEfNS_4arch4Sm80ELb1ELb0ELb1ELb0ELb0ELb0ELb1ELb0EEENS1_21CollectiveEpilogueFwdINS6_IJS8_SA_S9_EEENS6_IJNS7_ILi1EEESI_SI_EEESC_SE_Li128ELb0ELb1ELb0ELb0EEENS1_30DynamicPersistentTileSchedulerILi128ELi128ELb0ELb1ELb0EEEEEEEEEvNT_6ParamsE,@function
        .size           _ZN7cutlass13device_kernelIN5flash19enable_sm80_to_sm89INS1_16FlashAttnFwdSm80INS1_25CollectiveMainloopFwdSm80ILi4ELi1ELb0EN4cute5tupleIJNS5_1CILi128EEENS7_ILi64EEENS7_ILi96EEEEEELi96ENS_6half_tEfNS_4arch4Sm80ELb1ELb0ELb1ELb0ELb0ELb0ELb1ELb0EEENS1_21CollectiveEpilogueFwdINS6_IJS8_SA_S9_EEENS6_IJNS7_ILi1EEESI_SI_EEESC_SE_Li128ELb0ELb1ELb0ELb0EEENS1_30DynamicPersistentTileSchedulerILi128ELi128ELb0ELb1ELb0EEEEEEEEEvNT_6ParamsE,(.L_x_15 - _ZN7cutlass13device_kernelIN5flash19enable_sm80_to_sm89INS1_16FlashAttnFwdSm80INS1_25CollectiveMainloopFwdSm80ILi4ELi1ELb0EN4cute5tupleIJNS5_1CILi128EEENS7_ILi64EEENS7_ILi96EEEEEELi96ENS_6half_tEfNS_4arch4Sm80ELb1ELb0ELb1ELb0ELb0ELb0ELb1ELb0EEENS1_21CollectiveEpilogueFwdINS6_IJS8_SA_S9_EEENS6_IJNS7_ILi1EEESI_SI_EEESC_SE_Li128ELb0ELb1ELb0ELb0EEENS1_30DynamicPersistentTileSchedulerILi128ELi128ELb0ELb1ELb0EEEEEEEEEvNT_6ParamsE)
        .other          _ZN7cutlass13device_kernelIN5flash19enable_sm80_to_sm89INS1_16FlashAttnFwdSm80INS1_25CollectiveMainloopFwdSm80ILi4ELi1ELb0EN4cute5tupleIJNS5_1CILi128EEENS7_ILi64EEENS7_ILi96EEEEEELi96ENS_6half_tEfNS_4arch4Sm80ELb1ELb0ELb1ELb0ELb0ELb0ELb1ELb0EEENS1_21CollectiveEpilogueFwdINS6_IJS8_SA_S9_EEENS6_IJNS7_ILi1EEESI_SI_EEESC_SE_Li128ELb0ELb1ELb0ELb0EEENS1_30DynamicPersistentTileSchedulerILi128ELi128ELb0ELb1ELb0EEEEEEEEEvNT_6ParamsE,@"STO_CUDA_ENTRY STV_DEFAULT"
_ZN7cutlass13device_kernelIN5flash19enable_sm80_to_sm89INS1_16FlashAttnFwdSm80INS1_25CollectiveMainloopFwdSm80ILi4ELi1ELb0EN4cute5tupleIJNS5_1CILi128EEENS7_ILi64EEENS7_ILi96EEEEEELi96ENS_6half_tEfNS_4arch4Sm80ELb1ELb0ELb1ELb0ELb0ELb0ELb1ELb0EEENS1_21CollectiveEpilogueFwdINS6_IJS8_SA_S9_EEENS6_IJNS7_ILi1EEESI_SI_EEESC_SE_Li128ELb0ELb1ELb0ELb0EEENS1_30DynamicPersistentTileSchedulerILi128ELi128ELb0ELb1ELb0EEEEEEEEEvNT_6ParamsE:
[----:B------:R-:W-:Y:S01]  /*0000*/  LDC R1, c[0x0][0x37c] ;  /* 0x0000df00ff017b82 */ /* 0x000fe20000000800 */
[----:B------:R-:W-:Y:S05]  /*0010*/  EXIT ;  /* 0x000000000000794d */ /* 0x000fea0003800000 */
.L_x_6:
        /* <DEDUP_REMOVED lines=14> */
.L_x_15:


//--------------------- .text._ZN7cutlass13device_kernelIN5flash19enable_sm80_to_sm89INS1_16FlashAttnFwdSm80INS1_25CollectiveMainloopFwdSm80ILi4ELi1ELb0EN4cute5tupleIJNS5_1CILi128EEENS7_ILi64EEENS7_ILi96EEEEEELi96ENS_6half_tEfNS_4arch4Sm80ELb1ELb0ELb1ELb1ELb0ELb0ELb1ELb0EEENS1_21CollectiveEpilogueFwdINS6_IJS8_SA_S9_EEENS6_IJNS7_ILi1EEESI_SI_EEESC_SE_Li128ELb1ELb1ELb0ELb0EEENS1_19SingleTileSchedulerILb1ELb0ELb1ELi128EEEEEEEEEvNT_6ParamsE --------------------------
	.section	.text._ZN7cutlass13device_kernelIN5flash19enable_sm80_to_sm89INS1_16FlashAttnFwdSm80INS1_25CollectiveMainloopFwdSm80ILi4ELi1ELb0EN4cute5tupleIJNS5_1CILi128EEENS7_ILi64EEENS7_ILi96EEEEEELi96ENS_6half_tEfNS_4arch4Sm80ELb1ELb0ELb1ELb1ELb0ELb0ELb1ELb0EEENS1_21CollectiveEpilogueFwdINS6_IJS8_SA_S9_EEENS6_IJNS7_ILi1EEESI_SI_EEESC_SE_Li128ELb1ELb1ELb0ELb0EEENS1_19SingleTileSchedulerILb1ELb0ELb1ELi128EEEEEEEEEvNT_6ParamsE,"ax",@progbits
	.align	128
.text._ZN7cutlass13device_kernelIN5flash19enable_sm80_to_sm89INS1_16FlashAttnFwdSm80INS1_25CollectiveMainloopFwdSm80ILi4ELi1ELb0EN4cute5tupleIJNS5_1CILi128EEENS7_ILi64EEENS7_ILi96EEEEEELi96ENS_6half_tEfNS_4arch4Sm80ELb1ELb0ELb1ELb1ELb0ELb0ELb1ELb0EEENS1_21CollectiveEpilogueFwdINS6_IJS8_SA_S9_EEENS6_IJNS7_ILi1EEESI_SI_EEESC_SE_Li128ELb1ELb1ELb0ELb0EEENS1_19SingleTileSchedulerILb1ELb0ELb1ELi128EEEEEEEEEvNT_6ParamsE:
        .type           _ZN7cutlass13device_kernelIN5flash19enable_sm80_to_sm89INS1_16FlashAttnFwdSm80INS1_25CollectiveMainloopFwdSm80ILi4ELi1ELb0EN4cute5tupleIJNS5_1CILi128EEENS7_ILi64EEENS7_ILi96EEEEEELi96ENS_6half_tEfNS_4arch4Sm80ELb1ELb0ELb1ELb1ELb0ELb0ELb1ELb0EEENS1_21CollectiveEpilogueFwdINS6_IJS8_SA_S9_EEENS6_IJNS7_ILi1EEESI_SI_EEESC_SE_Li128ELb1ELb1ELb0ELb0EEENS1_19SingleTileSchedulerILb1ELb0ELb1ELi128EEEEEEEEEvNT_6ParamsE,@function
        .size           _ZN7cutlass13device_kernelIN5flash19enable_sm80_to_sm89INS1_16FlashAttnFwdSm80INS1_25CollectiveMainloopFwdSm80ILi4ELi1ELb0EN4cute5tupleIJNS5_1CILi128EEENS7_ILi64EEENS7_ILi96EEEEEELi96ENS_6half_tEfNS_4arch4Sm80ELb1ELb0ELb1ELb1ELb0ELb0ELb1ELb0EEENS1_21CollectiveEpilogueFwdINS6_IJS8_SA_S9_EEENS6_IJNS7_ILi1EEESI_SI_EEESC_SE_Li128ELb1ELb1ELb0ELb0EEENS1_19SingleTileSchedulerILb1ELb0ELb1ELi128EEEEEEEEEvNT_6ParamsE,(.L_x_16 - _ZN7cutlass13device_kernelIN5flash19enable_sm80_to_sm89INS1_16FlashAttnFwdSm80INS1_25CollectiveMainloopFwdSm80ILi4ELi1ELb0EN4cute5tupleIJNS5_1CILi128EEENS7_ILi64EEENS7_ILi96EEEEEELi96ENS_6half_tEfNS_4arch4Sm80ELb1ELb0ELb1ELb1ELb0ELb0ELb1ELb0EEENS1_21CollectiveEpilogueFwdINS6_IJS8_SA_S9_EEENS6_IJNS7_ILi1EEESI_SI_EEESC_SE_Li128ELb1ELb1ELb0ELb0EEENS1_19SingleTileSchedulerILb1ELb0ELb1ELi128EEEEEEEEEvNT_6ParamsE)
        .other          _ZN7cutlass13device_kernelIN5flash19enable_sm80_to_sm89INS1_16FlashAttnFwdSm80INS1_25CollectiveMainloopFwdSm80ILi4ELi1ELb0EN4cute5tupleIJNS5_1CILi128EEENS7_ILi64EEENS7_ILi96EEEEEELi96ENS_6half_tEfNS_4arch4Sm80ELb1ELb0ELb1ELb1ELb0ELb0ELb1ELb0EEENS1_21CollectiveEpilogueFwdINS6_IJS8_SA_S9_EEENS6_IJNS7_ILi1EEESI_SI_EEESC_SE_Li128ELb1ELb1ELb0ELb0EEENS1_19SingleTileSchedulerILb1ELb0ELb1ELi128EEEEEEEEEvNT_6ParamsE,@"STO_CUDA_ENTRY STV_DEFAULT"
_ZN7cutlass13device_kernelIN5flash19enable_sm80_to_sm89INS1_16FlashAttnFwdSm80INS1_25CollectiveMainloopFwdSm80ILi4ELi1ELb0EN4cute5tupleIJNS5_1CILi128EEENS7_ILi64EEENS7_ILi96EEEEEELi96ENS_6half_tEfNS_4arch4Sm80ELb1ELb0ELb1ELb1ELb0ELb0ELb1ELb0EEENS1_21CollectiveEpilogueFwdINS6_IJS8_SA_S9_EEENS6_IJNS7_ILi1EEESI_SI_EEESC_SE_Li128ELb1ELb1ELb0ELb0EEENS1_19SingleTileSchedulerILb1ELb0ELb1ELi128EEEEEEEEEvNT_6ParamsE:
[----:B------:R-:W-:Y:S01]  /*0000*/  LDC R1, c[0x0][0x37c] ;  /* 0x0000df00ff017b82 */ /* 0x000fe20000000800 */
[----:B------:R-:W-:Y:S05]  /*0010*/  EXIT ;  /* 0x000000000000794d */ /* 0x000fea0003800000 */
.L_x_7:
        /* <DEDUP_REMOVED lines=14> */
.L_x_16:


//--------------------- .text._ZN7cutlass13device_kernelIN5flash19enable_sm80_to_sm89INS1_16FlashAttnFwdSm80INS1_25CollectiveMainloopFwdSm80ILi4ELi1ELb0EN4cute5tupleIJNS5_1CILi128EEENS7_ILi64EEENS7_ILi96EEEEEELi96ENS_6half_tEfNS_4arch4Sm80ELb1ELb0ELb1ELb1ELb0ELb1ELb1ELb0EEENS1_21CollectiveEpilogueFwdINS6_IJS8_SA_S9_EEENS6_IJNS7_ILi1EEESI_SI_EEESC_SE_Li128ELb1ELb1ELb0ELb0EEENS1_19SingleTileSchedulerILb1ELb0ELb1ELi128EEEEEEEEEvNT_6ParamsE --------------------------
	.section	.text._ZN7cutlass13device_kernelIN5flash19enable_sm80_to_sm89INS1_16FlashAttnFwdSm80INS1_25CollectiveMainloopFwdSm80ILi4ELi1ELb0EN4cute5tupleIJNS5_1CILi128EEENS7_ILi64EEENS7_ILi96EEEEEELi96ENS_6half_tEfNS_4arch4Sm80ELb1ELb0ELb1ELb1ELb0ELb1ELb1ELb0EEENS1_21CollectiveEpilogueFwdINS6_IJS8_SA_S9_EEENS6_IJNS7_ILi1EEESI_SI_EEESC_SE_Li128ELb1ELb1ELb0ELb0EEENS1_19SingleTileSchedulerILb1ELb0ELb1ELi128EEEEEEEEEvNT_6ParamsE,"ax",@progbits
	.align	128
.text._ZN7cutlass13device_kernelIN5flash19enable_sm80_to_sm89INS1_16FlashAttnFwdSm80INS1_25CollectiveMainloopFwdSm80ILi4ELi1ELb0EN4cute5tupleIJNS5_1CILi128EEENS7_ILi64EEENS7_ILi96EEEEEELi96ENS_6half_tEfNS_4arch4Sm80ELb1ELb0ELb1ELb1ELb0ELb1ELb1ELb0EEENS1_21CollectiveEpilogueFwdINS6_IJS8_SA_S9_EEENS6_IJNS7_ILi1EEESI_SI_EEESC_SE_Li128ELb1ELb1ELb0ELb0EEENS1_19SingleTileSchedulerILb1ELb0ELb1ELi128EEEEEEEEEvNT_6ParamsE:
        .type           _ZN7cutlass13device_kernelIN5flash19enable_sm80_to_sm89INS1_16FlashAttnFwdSm80INS1_25CollectiveMainloopFwdSm80ILi4ELi1ELb0EN4cute5tupleIJNS5_1CILi128EEENS7_ILi64EEENS7_ILi96EEEEEELi96ENS_6half_tEfNS_4arch4Sm80ELb1ELb0ELb1ELb1ELb0ELb1ELb1ELb0EEENS1_21CollectiveEpilogueFwdINS6_IJS8_SA_S9_EEENS6_IJNS7_ILi1EEESI_SI_EEESC_SE_Li128ELb1ELb1ELb0ELb0EEENS1_19SingleTileSchedulerILb1ELb0ELb1ELi128EEEEEEEEEvNT_6ParamsE,@function
        .size           _ZN7cutlass13device_kernelIN5flash19enable_sm80_to_sm89INS1_16FlashAttnFwdSm80INS1_25CollectiveMainloopFwdSm80ILi4ELi1ELb0EN4cute5tupleIJNS5_1CILi128EEENS7_ILi64EEENS7_ILi96EEEEEELi96ENS_6half_tEfNS_4arch4Sm80ELb1ELb0ELb1ELb1ELb0ELb1ELb1ELb0EEENS1_21CollectiveEpilogueFwdINS6_IJS8_SA_S9_EEENS6_IJNS7_ILi1EEESI_SI_EEESC_SE_Li128ELb1ELb1ELb0ELb0EEENS1_19SingleTileSchedulerILb1ELb0ELb1ELi128EEEEEEEEEvNT_6ParamsE,(.L_x_17 - _ZN7cutlass13device_kernelIN5flash19enable_sm80_to_sm89INS1_16FlashAttnFwdSm80INS1_25CollectiveMainloopFwdSm80ILi4ELi1ELb0EN4cute5tupleIJNS5_1CILi128EEENS7_ILi64EEENS7_ILi96EEEEEELi96ENS_6half_tEfNS_4arch4Sm80ELb1ELb0ELb1ELb1ELb0ELb1ELb1ELb0EEENS1_21CollectiveEpilogueFwdINS6_IJS8_SA_S9_EEENS6_IJNS7_ILi1EEESI_SI_EEESC_SE_Li128ELb1ELb1ELb0ELb0EEENS1_19SingleTileSchedulerILb1ELb0ELb1ELi128EEEEEEEEEvNT_6ParamsE)
        .other          _ZN7cutlass13device_kernelIN5flash19enable_sm80_to_sm89INS1_16FlashAttnFwdSm80INS1_25CollectiveMainloopFwdSm80ILi4ELi1ELb0EN4cute5tupleIJNS5_1CILi128EEENS7_ILi64EEENS7_ILi96EEEEEELi96ENS_6half_tEfNS_4arch4Sm80ELb1ELb0ELb1ELb1ELb0ELb1ELb1ELb0EEENS1_21CollectiveEpilogueFwdINS6_IJS8_SA_S9_EEENS6_IJNS7_ILi1EEESI_SI_EEESC_SE_Li128ELb1ELb1ELb0ELb0EEENS1_19SingleTileSchedulerILb1ELb0ELb1ELi128EEEEEEEEEvNT_6ParamsE,@"STO_CUDA_ENTRY STV_DEFAULT"
_ZN7cutlass13device_kernelIN5flash19enable_sm80_to_sm89INS1_16FlashAttnFwdSm80INS1_25CollectiveMainloopFwdSm80ILi4ELi1ELb0EN4cute5tupleIJNS5_1CILi128EEENS7_ILi64EEENS7_ILi96EEEEEELi96ENS_6half_tEfNS_4arch4Sm80ELb1ELb0ELb1ELb1ELb0ELb1ELb1ELb0EEENS1_21CollectiveEpilogueFwdINS6_IJS8_SA_S9_EEENS6_IJNS7_ILi1EEESI_SI_EEESC_SE_Li128ELb1ELb1ELb0ELb0EEENS1_19SingleTileSchedulerILb1ELb0ELb1ELi128EEEEEEEEEvNT_6ParamsE:
[----:B------:R-:W-:Y:S01]  /*0000*/  LDC R1, c[0x0][0x37c] ;  /* 0x0000df00ff017b82 */ /* 0x000fe20000000800 */
[----:B------:R-:W-:Y:S05]  /*0010*/  EXIT ;  /* 0x000000000000794d */ /* 0x000fea0003800000 */
.L_x_8:
        /* <DEDUP_REMOVED lines=14> */
.L_x_17:


//--------------------- .nv.shared.reserved.0     --------------------------
	.section	.nv.shared.reserved.0,"aw",@nobits
	.weak		__nv_reservedSMEM_offset_0_alias
	.size		__nv_reservedSMEM_offset_0_alias, 0, 64
	.other		__nv_reservedSMEM_offset_0_alias,@"STO_CUDA_RESERVED_SHARED STV_DEFAULT"
__nv_reservedSMEM_offset_0_alias:
	.zero		0
	.zero		64


//--------------------- .nv.global                --------------------------
	.section	.nv.global,"aw",@nobits
.nv.global:
	.type		_ZN73_INTERNAL_8741fe0a_37_flash_fwd_hdim96_fp16_softcap_sm80_cu_49158569_39574cute1_E,@object
	.size		_ZN73_INTERNAL_8741fe0a_37_flash_fwd_hdim96_fp16_softcap_sm80_cu_49158569_39574cute1_E,(_ZN73_INTERNAL_8741fe0a_37_flash_fwd_hdim96_fp16_softcap_sm80_cu_49158569_39574cuda3std3__45__cpo6cbeginE - _ZN73_INTERNAL_8741fe0a_37_flash_fwd_hdim96_fp16_softcap_sm80_cu_49158569_39574cute1_E)
_ZN73_INTERNAL_8741fe0a_37_flash_fwd_hdim96_fp16_softcap_sm80_cu_49158569_39574cute1_E:
	.zero		1
	.type		_ZN73_INTERNAL_8741fe0a_37_flash_fwd_hdim96_fp16_softcap_sm80_cu_49158569_39574cuda3std3__45__cpo6cbeginE,@object
	.size		_ZN73_INTERNAL_8741fe0a_37_flash_fwd_hdim96_fp16_softcap_sm80_cu_49158569_39574cuda3std3__45__cpo6cbeginE,(_ZN73_INTERNAL_8741fe0a_37_flash_fwd_hdim96_fp16_softcap_sm80_cu_49158569_39574cuda3std3__48in_placeE - _ZN73_INTERNAL_8741fe0a_37_flash_fwd_hdim96_fp16_softcap_sm80_cu_49158569_39574cuda3std3__45__cpo6cbeginE)
_ZN73_INTERNAL_8741fe0a_37_flash_fwd_hdim96_fp16_softcap_sm80_cu_49158569_39574cuda3std3__45__cpo6cbeginE:
	.zero		1
	.type		_ZN73_INTERNAL_8741fe0a_37_flash_fwd_hdim96_fp16_softcap_sm80_cu_49158569_39574cuda3std3__48in_placeE,@object
	.size		_ZN73_INTERNAL_8741fe0a_37_flash_fwd_hdim96_fp16_softcap_sm80_cu_49158569_39574cuda3std3__48in_placeE,(_ZN73_INTERNAL_8741fe0a_37_flash_fwd_hdim96_fp16_softcap_sm80_cu_49158569_39574cuda3std6ranges3__45__cpo9iter_moveE - _ZN73_INTERNAL_8741fe0a_37_flash_fwd_hdim96_fp16_softcap_sm80_cu_49158569_39574cuda3std3__48in_placeE)
_ZN73_INTERNAL_8741fe0a_37_flash_fwd_hdim96_fp16_softcap_sm80_cu_49158569_39574cuda3std3__48in_placeE:
	.zero		1
	.type		_ZN73_INTERNAL_8741fe0a_37_flash_fwd_hdim96_fp16_softcap_sm80_cu_49158569_39574cuda3std6ranges3__45__cpo9iter_moveE,@object
	.size		_ZN73_INTERNAL_8741fe0a_37_flash_fwd_hdim96_fp16_softcap_sm80_cu_49158569_39574cuda3std6ranges3__45__cpo9iter_moveE,(_ZN73_INTERNAL_8741fe0a_37_flash_fwd_hdim96_fp16_softcap_sm80_cu_49158569_39574cuda3std3__45__cpo5beginE - _ZN73_INTERNAL_8741fe0a_37_flash_fwd_hdim96_fp16_softcap_sm80_cu_49158569_39574cuda3std6ranges3__45__cpo9iter_moveE)
_ZN73_INTERNAL_8741fe0a_37_flash_fwd_hdim96_fp16_softcap_sm80_cu_49158569_39574cuda3std6ranges3__45__cpo9iter_moveE:
	.zero		1
	.type		_ZN73_INTERNAL_8741fe0a_37_flash_fwd_hdim96_fp16_softcap_sm80_cu_49158569_39574cuda3std3__45__cpo5beginE,@object
	.size		_ZN73_INTERNAL_8741fe0a_37_flash_fwd_hdim96_fp16_softcap_sm80_cu_49158569_39574cuda3std3__45__cpo5beginE,(_ZN73_INTERNAL_8741fe0a_37_flash_fwd_hdim96_fp16_softcap_sm80_cu_49158569_39574cuda3std3__475_GLOBAL__N__8741fe0a_37_flash_fwd_hdim96_fp16_softcap_sm80_cu_49158569_39576ignoreE - _ZN73_INTERNAL_8741fe0a_37_flash_fwd_hdim96_fp16_softcap_sm80_cu_49158569_39574cuda3std3__45__cpo5beginE)
_ZN73_INTERNAL_8741fe0a_37_flash_fwd_hdim96_fp16_softcap_sm80_cu_49158569_39574cuda3std3__45__cpo5beginE:
	.zero		1
	.type		_ZN73_INTERNAL_8741fe0a_37_flash_fwd_hdim96_fp16_softcap_sm80_cu_49158569_39574cuda3std3__475_GLOBAL__N__8741fe0a_37_flash_fwd_hdim96_fp16_softcap_sm80_cu_49158569_39576ignoreE,@object
	.size		_ZN73_INTERNAL_8741fe0a_37_flash_fwd_hdim96_fp16_softcap_sm80_cu_49158569_39574cuda3std3__475_GLOBAL__N__8741fe0a_37_flash_fwd_hdim96_fp16_softcap_sm80_cu_49158569_39576ignoreE,(_ZN73_INTERNAL_8741fe0a_37_flash_fwd_hdim96_fp16_softcap_sm80_cu_49158569_39574cute7productE - _ZN73_INTERNAL_8741fe0a_37_flash_fwd_hdim96_fp16_softcap_sm80_cu_49158569_39574cuda3std3__475_GLOBAL__N__8741fe0a_37_flash_fwd_hdim96_fp16_softcap_sm80_cu_49158569_39576ignoreE)
_ZN73_INTERNAL_8741fe0a_37_flash_fwd_hdim96_fp16_softcap_sm80_cu_49158569_39574cuda3std3__475_GLOBAL__N__8741fe0a_37_flash_fwd_hdim96_fp16_softcap_sm80_cu_49158569_39576ignoreE:
	.zero		1
	.type		_ZN73_INTERNAL_8741fe0a_37_flash_fwd_hdim96_fp16_softcap_sm80_cu_49158569_39574cute7productE,@object
	.size		_ZN73_INTERNAL_8741fe0a_37_flash_fwd_hdim96_fp16_softcap_sm80_cu_49158569_39574cute7productE,(_ZN73_INTERNAL_8741fe0a_37_flash_fwd_hdim96_fp16_softcap_sm80_cu_49158569_39574cuda3std3__45__cpo3endE - _ZN73_INTERNAL_8741fe0a_37_flash_fwd_hdim96_fp16_softcap_sm80_cu_49158569_39574cute7productE)
_ZN73_INTERNAL_8741fe0a_37_flash_fwd_hdim96_fp16_softcap_sm80_cu_49158569_39574cute7productE:
	.zero		1
	.type		_ZN73_INTERNAL_8741fe0a_37_flash_fwd_hdim96_fp16_softcap_sm80_cu_49158569_39574cuda3std3__45__cpo3endE,@object
	.size		_ZN73_INTERNAL_8741fe0a_37_flash_fwd_hdim96_fp16_softcap_sm80_cu_49158569_39574cuda3std3__45__cpo3endE,(_ZN73_INTERNAL_8741fe0a_37_flash_fwd_hdim96_fp16_softcap_sm80_cu_49158569_39574cuda3std3__419piecewise_constructE - _ZN73_INTERNAL_8741fe0a_37_flash_fwd_hdim96_fp16_softcap_sm80_cu_49158569_39574cuda3std3__45__cpo3endE)
_ZN73_INTERNAL_8741fe0a_37_flash_fwd_hdim96_fp16_softcap_sm80_cu_49158569_39574cuda3std3__45__cpo3endE:
	.zero		1
	.type		_ZN73_INTERNAL_8741fe0a_37_flash_fwd_hdim96_fp16_softcap_sm80_cu_49158569_39574cuda3std3__419piecewise_constructE,@object
	.size		_ZN73_INTERNAL_8741fe0a_37_flash_fwd_hdim96_fp16_softcap_sm80_cu_49158569_39574cuda3std3__419piecewise_constructE,(_ZN73_INTERNAL_8741fe0a_37_flash_fwd_hdim96_fp16_softcap_sm80_cu_49158569_39574cuda3std3__45__cpo4cendE - _ZN73_INTERNAL_8741fe0a_37_flash_fwd_hdim96_fp16_softcap_sm80_cu_49158569_39574cuda3std3__419piecewise_constructE)
_ZN73_INTERNAL_8741fe0a_37_flash_fwd_hdim96_fp16_softcap_sm80_cu_49158569_39574cuda3std3__419piecewise_constructE:
	.zero		1
	.type		_ZN73_INTERNAL_8741fe0a_37_flash_fwd_hdim96_fp16_softcap_sm80_cu_49158569_39574cuda3std3__45__cpo4cendE,@object
	.size		_ZN73_INTERNAL_8741fe0a_37_flash_fwd_hdim96_fp16_softcap_sm80_cu_49158569_39574cuda3std3__45__cpo4cendE,(_ZN73_INTERNAL_8741fe0a_37_flash_fwd_hdim96_fp16_softcap_sm80_cu_49158569_39574cuda3std6ranges3__45__cpo4swapE - _ZN73_INTERNAL_8741fe0a_37_flash_fwd_hdim96_fp16_softcap_sm80_cu_49158569_39574cuda3std3__45__cpo4cendE)
_ZN73_INTERNAL_8741fe0a_37_flash_fwd_hdim96_fp16_softcap_sm80_cu_49158569_39574cuda3std3__45__cpo4cendE:
	.zero		1
	.type		_ZN73_INTERNAL_8741fe0a_37_flash_fwd_hdim96_fp16_softcap_sm80_cu_49158569_39574cuda3std6ranges3__45__cpo4swapE,@object
	.size		_ZN73_INTERNAL_8741fe0a_37_flash_fwd_hdim96_fp16_softcap_sm80_cu_49158569_39574cuda3std6ranges3__45__cpo4swapE,(.L_7 - _ZN73_INTERNAL_8741fe0a_37_flash_fwd_hdim96_fp16_softcap_sm80_cu_49158569_39574cuda3std6ranges3__45__cpo4swapE)
_ZN73_INTERNAL_8741fe0a_37_flash_fwd_hdim96_fp16_softcap_sm80_cu_49158569_39574cuda3std6ranges3__45__cpo4swapE:
	.zero		1
.L_7:


//--------------------- .nv.constant0._ZN7cutlass13device_kernelIN5flash19enable_sm80_to_sm89INS1_16FlashAttnFwdSm80INS1_25CollectiveMainloopFwdSm80ILi4ELi1ELb0EN4cute5tupleIJNS5_1CILi128EEENS7_ILi64EEENS7_ILi96EEEEEELi96ENS_6half_tEfNS_4arch4Sm80ELb0ELb0ELb1ELb0ELb0ELb0ELb1ELb0EEENS1_21CollectiveEpilogueFwdINS6_IJS8_SA_S9_EEENS6_IJNS7_ILi1EEESI_SI_EEESC_SE_Li128ELb0ELb1ELb0ELb0EEENS1_19SingleTileSchedulerILb0ELb0ELb1ELi128EEEEEEEEEvNT_6ParamsE --------------------------
	.section	.nv.constant0._ZN7cutlass13device_kernelIN5flash19enable_sm80_to_sm89INS1_16FlashAttnFwdSm80INS1_25CollectiveMainloopFwdSm80ILi4ELi1ELb0EN4cute5tupleIJNS5_1CILi128EEENS7_ILi64EEENS7_ILi96EEEEEELi96ENS_6half_tEfNS_4arch4Sm80ELb0ELb0ELb1ELb0ELb0ELb0ELb1ELb0EEENS1_21CollectiveEpilogueFwdINS6_IJS8_SA_S9_EEENS6_IJNS7_ILi1EEESI_SI_EEESC_SE_Li128ELb0ELb1ELb0ELb0EEENS1_19SingleTileSchedulerILb0ELb0ELb1ELi128EEEEEEEEEvNT_6ParamsE,"a",@progbits
	.sectionflags	@""
	.align	4
.nv.constant0._ZN7cutlass13device_kernelIN5flash19enable_sm80_to_sm89INS1_16FlashAttnFwdSm80INS1_25CollectiveMainloopFwdSm80ILi4ELi1ELb0EN4cute5tupleIJNS5_1CILi128EEENS7_ILi64EEENS7_ILi96EEEEEELi96ENS_6half_tEfNS_4arch4Sm80ELb0ELb0ELb1ELb0ELb0ELb0ELb1ELb0EEENS1_21CollectiveEpilogueFwdINS6_IJS8_SA_S9_EEENS6_IJNS7_ILi1EEESI_SI_EEESC_SE_Li128ELb0ELb1ELb0ELb0EEENS1_19SingleTileSchedulerILb0ELb0ELb1ELi128EEEEEEEEEvNT_6ParamsE:
	.zero		1944


//--------------------- .nv.constant0._ZN7cutlass13device_kernelIN5flash19enable_sm80_to_sm89INS1_16FlashAttnFwdSm80INS1_25CollectiveMainloopFwdSm80ILi4ELi1ELb0EN4cute5tupleIJNS5_1CILi128EEENS7_ILi64EEENS7_ILi96EEEEEELi96ENS_6half_tEfNS_4arch4Sm80ELb0ELb0ELb1ELb1ELb0ELb0ELb1ELb0EEENS1_21CollectiveEpilogueFwdINS6_IJS8_SA_S9_EEENS6_IJNS7_ILi1EEESI_SI_EEESC_SE_Li128ELb1ELb1ELb0ELb0EEENS1_19SingleTileSchedulerILb1ELb0ELb1ELi128EEEEEEEEEvNT_6ParamsE --------------------------
	.section	.nv.constant0._ZN7cutlass13device_kernelIN5flash19enable_sm80_to_sm89INS1_16FlashAttnFwdSm80INS1_25CollectiveMainloopFwdSm80ILi4ELi1ELb0EN4cute5tupleIJNS5_1CILi128EEENS7_ILi64EEENS7_ILi96EEEEEELi96ENS_6half_tEfNS_4arch4Sm80ELb0ELb0ELb1ELb1ELb0ELb0ELb1ELb0EEENS1_21CollectiveEpilogueFwdINS6_IJS8_SA_S9_EEENS6_IJNS7_ILi1EEESI_SI_EEESC_SE_Li128ELb1ELb1ELb0ELb0EEENS1_19SingleTileSchedulerILb1ELb0ELb1ELi128EEEEEEEEEvNT_6ParamsE,"a",@progbits
	.sectionflags	@""
	.align	4
.nv.constant0._ZN7cutlass13device_kernelIN5flash19enable_sm80_to_sm89INS1_16FlashAttnFwdSm80INS1_25CollectiveMainloopFwdSm80ILi4ELi1ELb0EN4cute5tupleIJNS5_1CILi128EEENS7_ILi64EEENS7_ILi96EEEEEELi96ENS_6half_tEfNS_4arch4Sm80ELb0ELb0ELb1ELb1ELb0ELb0ELb1ELb0EEENS1_21CollectiveEpilogueFwdINS6_IJS8_SA_S9_EEENS6_IJNS7_ILi1EEESI_SI_EEESC_SE_Li128ELb1ELb1ELb0ELb0EEENS1_19SingleTileSchedulerILb1ELb0ELb1ELi128EEEEEEEEEvNT_6ParamsE:
	.zero		1944


//--------------------- .nv.constant0._ZN7cutlass13device_kernelIN5flash19enable_sm80_to_sm89INS1_16FlashAttnFwdSm80INS1_25CollectiveMainloopFwdSm80ILi4ELi1ELb0EN4cute5tupleIJNS5_1CILi128EEENS7_ILi64EEENS7_ILi96EEEEEELi96ENS_6half_tEfNS_4arch4Sm80ELb0ELb0ELb1ELb1ELb0ELb1ELb1ELb0EEENS1_21CollectiveEpilogueFwdINS6_IJS8_SA_S9_EEENS6_IJNS7_ILi1EEESI_SI_EEESC_SE_Li128ELb1ELb1ELb0ELb0EEENS1_19SingleTileSchedulerILb1ELb0ELb1ELi128EEEEEEEEEvNT_6ParamsE --------------------------
	.section	.nv.constant0._ZN7cutlass13device_kernelIN5flash19enable_sm80_to_sm89INS1_16FlashAttnFwdSm80INS1_25CollectiveMainloopFwdSm80ILi4ELi1ELb0EN4cute5tupleIJNS5_1CILi128EEENS7_ILi64EEENS7_ILi96EEEEEELi96ENS_6half_tEfNS_4arch4Sm80ELb0ELb0ELb1ELb1ELb0ELb1ELb1ELb0EEENS1_21CollectiveEpilogueFwdINS6_IJS8_SA_S9_EEENS6_IJNS7_ILi1EEESI_SI_EEESC_SE_Li128ELb1ELb1ELb0ELb0EEENS1_19SingleTileSchedulerILb1ELb0ELb1ELi128EEEEEEEEEvNT_6ParamsE,"a",@progbits
	.sectionflags	@""
	.align	4
.nv.constant0._ZN7cutlass13device_kernelIN5flash19enable_sm80_to_sm89INS1_16FlashAttnFwdSm80INS1_25CollectiveMainloopFwdSm80ILi4ELi1ELb0EN4cute5tupleIJNS5_1CILi128EEENS7_ILi64EEENS7_ILi96EEEEEELi96ENS_6half_tEfNS_4arch4Sm80ELb0ELb0ELb1ELb1ELb0ELb1ELb1ELb0EEENS1_21CollectiveEpilogueFwdINS6_IJS8_SA_S9_EEENS6_IJNS7_ILi1EEESI_SI_EEESC_SE_Li128ELb1ELb1ELb0ELb0EEENS1_19SingleTileSchedulerILb1ELb0ELb1ELi128EEEEEEEEEvNT_6ParamsE:
	.zero		1944


//--------------------- .nv.constant0._ZN7cutlass13device_kernelIN5flash19enable_sm80_to_sm89INS1_16FlashAttnFwdSm80INS1_25CollectiveMainloopFwdSm80ILi4ELi1ELb0EN4cute5tupleIJNS5_1CILi128EEENS7_ILi48EEENS7_ILi96EEEEEELi96ENS_6half_tEfNS_4arch4Sm80ELb0ELb1ELb1ELb0ELb0ELb0ELb1ELb0EEENS1_21CollectiveEpilogueFwdINS6_IJS8_SA_S9_EEENS6_IJNS7_ILi1EEESI_SI_EEESC_SE_Li128ELb0ELb1ELb0ELb0EEENS1_19SingleTileSchedulerILb0ELb0ELb1ELi128EEEEEEEEEvNT_6ParamsE --------------------------
	.section	.nv.constant0._ZN7cutlass13device_kernelIN5flash19enable_sm80_to_sm89INS1_16FlashAttnFwdSm80INS1_25CollectiveMainloopFwdSm80ILi4ELi1ELb0EN4cute5tupleIJNS5_1CILi128EEENS7_ILi48EEENS7_ILi96EEEEEELi96ENS_6half_tEfNS_4arch4Sm80ELb0ELb1ELb1ELb0ELb0ELb0ELb1ELb0EEENS1_21CollectiveEpilogueFwdINS6_IJS8_SA_S9_EEENS6_IJNS7_ILi1EEESI_SI_EEESC_SE_Li128ELb0ELb1ELb0ELb0EEENS1_19SingleTileSchedulerILb0ELb0ELb1ELi128EEEEEEEEEvNT_6ParamsE,"a",@progbits
	.sectionflags	@""
	.align	4
.nv.constant0._ZN7cutlass13device_kernelIN5flash19enable_sm80_to_sm89INS1_16FlashAttnFwdSm80INS1_25CollectiveMainloopFwdSm80ILi4ELi1ELb0EN4cute5tupleIJNS5_1CILi128EEENS7_ILi48EEENS7_ILi96EEEEEELi96ENS_6half_tEfNS_4arch4Sm80ELb0ELb1ELb1ELb0ELb0ELb0ELb1ELb0EEENS1_21CollectiveEpilogueFwdINS6_IJS8_SA_S9_EEENS6_IJNS7_ILi1EEESI_SI_EEESC_SE_Li128ELb0ELb1ELb0ELb0EEENS1_19SingleTileSchedulerILb0ELb0ELb1ELi128EEEEEEEEEvNT_6ParamsE:
	.zero		1944


//--------------------- .nv.constant0._ZN7cutlass13device_kernelIN5flash19enable_sm80_to_sm89INS1_16FlashAttnFwdSm80INS1_25CollectiveMainloopFwdSm80ILi4ELi1ELb0EN4cute5tupleIJNS5_1CILi128EEENS7_ILi48EEENS7_ILi96EEEEEELi96ENS_6half_tEfNS_4arch4Sm80ELb0ELb1ELb1ELb1ELb0ELb0ELb1ELb0EEENS1_21CollectiveEpilogueFwdINS6_IJS8_SA_S9_EEENS6_IJNS7_ILi1EEESI_SI_EEESC_SE_Li128ELb1ELb1ELb0ELb0EEENS1_19SingleTileSchedulerILb1ELb0ELb1ELi128EEEEEEEEEvNT_6ParamsE --------------------------
	.section	.nv.constant0._ZN7cutlass13device_kernelIN5flash19enable_sm80_to_sm89INS1_16FlashAttnFwdSm80INS1_25CollectiveMainloopFwdSm80ILi4ELi1ELb0EN4cute5tupleIJNS5_1CILi128EEENS7_ILi48EEENS7_ILi96EEEEEELi96ENS_6half_tEfNS_4arch4Sm80ELb0ELb1ELb1ELb1ELb0ELb0ELb1ELb0EEENS1_21CollectiveEpilogueFwdINS6_IJS8_SA_S9_EEENS6_IJNS7_ILi1EEESI_SI_EEESC_SE_Li128ELb1ELb1ELb0ELb0EEENS1_19SingleTileSchedulerILb1ELb0ELb1ELi128EEEEEEEEEvNT_6ParamsE,"a",@progbits
	.sectionflags	@""
	.align	4
.nv.constant0._ZN7cutlass13device_kernelIN5flash19enable_sm80_to_sm89INS1_16FlashAttnFwdSm80INS1_25CollectiveMainloopFwdSm80ILi4ELi1ELb0EN4cute5tupleIJNS5_1CILi128EEENS7_ILi48EEENS7_ILi96EEEEEELi96ENS_6half_tEfNS_4arch4Sm80ELb0ELb1ELb1ELb1ELb0ELb0ELb1ELb0EEENS1_21CollectiveEpilogueFwdINS6_IJS8_SA_S9_EEENS6_IJNS7_ILi1EEESI_SI_EEESC_SE_Li128ELb1ELb1ELb0ELb0EEENS1_19SingleTileSchedulerILb1ELb0ELb1ELi128EEEEEEEEEvNT_6ParamsE:
	.zero		1944


//--------------------- .nv.constant0._ZN7cutlass13device_kernelIN5flash19enable_sm80_to_sm89INS1_16FlashAttnFwdSm80INS1_25CollectiveMainloopFwdSm80ILi4ELi1ELb0EN4cute5tupleIJNS5_1CILi128EEENS7_ILi48EEENS7_ILi96EEEEEELi96ENS_6half_tEfNS_4arch4Sm80ELb0ELb1ELb1ELb1ELb0ELb1ELb1ELb0EEENS1_21CollectiveEpilogueFwdINS6_IJS8_SA_S9_EEENS6_IJNS7_ILi1EEESI_SI_EEESC_SE_Li128ELb1ELb1ELb0ELb0EEENS1_19SingleTileSchedulerILb1ELb0ELb1ELi128EEEEEEEEEvNT_6ParamsE --------------------------
	.section	.nv.constant0._ZN7cutlass13device_kernelIN5flash19enable_sm80_to_sm89INS1_16FlashAttnFwdSm80INS1_25CollectiveMainloopFwdSm80ILi4ELi1ELb0EN4cute5tupleIJNS5_1CILi128EEENS7_ILi48EEENS7_ILi96EEEEEELi96ENS_6half_tEfNS_4arch4Sm80ELb0ELb1ELb1ELb1ELb0ELb1ELb1ELb0EEENS1_21CollectiveEpilogueFwdINS6_IJS8_SA_S9_EEENS6_IJNS7_ILi1EEESI_SI_EEESC_SE_Li128ELb1ELb1ELb0ELb0EEENS1_19SingleTileSchedulerILb1ELb0ELb1ELi128EEEEEEEEEvNT_6ParamsE,"a",@progbits
	.sectionflags	@""
	.align	4
.nv.constant0._ZN7cutlass13device_kernelIN5flash19enable_sm80_to_sm89INS1_16FlashAttnFwdSm80INS1_25CollectiveMainloopFwdSm80ILi4ELi1ELb0EN4cute5tupleIJNS5_1CILi128EEENS7_ILi48EEENS7_ILi96EEEEEELi96ENS_6half_tEfNS_4arch4Sm80ELb0ELb1ELb1ELb1ELb0ELb1ELb1ELb0EEENS1_21CollectiveEpilogueFwdINS6_IJS8_SA_S9_EEENS6_IJNS7_ILi1EEESI_SI_EEESC_SE_Li128ELb1ELb1ELb0ELb0EEENS1_19SingleTileSchedulerILb1ELb0ELb1ELi128EEEEEEEEEvNT_6ParamsE:
	.zero		1944


//--------------------- .nv.constant0._ZN7cutlass13device_kernelIN5flash19enable_sm80_to_sm89INS1_16FlashAttnFwdSm80INS1_25CollectiveMainloopFwdSm80ILi4ELi1ELb0EN4cute5tupleIJNS5_1CILi128EEENS7_ILi64EEENS7_ILi96EEEEEELi96ENS_6half_tEfNS_4arch4Sm80ELb1ELb0ELb1ELb0ELb0ELb0ELb1ELb0EEENS1_21CollectiveEpilogueFwdINS6_IJS8_SA_S9_EEENS6_IJNS7_ILi1EEESI_SI_EEESC_SE_Li128ELb0ELb1ELb0ELb0EEENS1_30DynamicPersistentTileSchedulerILi128ELi128ELb0ELb1ELb0EEEEEEEEEvNT_6ParamsE --------------------------
	.section	.nv.constant0._ZN7cutlass13device_kernelIN5flash19enable_sm80_to_sm89INS1_16FlashAttnFwdSm80INS1_25CollectiveMainloopFwdSm80ILi4ELi1ELb0EN4cute5tupleIJNS5_1CILi128EEENS7_ILi64EEENS7_ILi96EEEEEELi96ENS_6half_tEfNS_4arch4Sm80ELb1ELb0ELb1ELb0ELb0ELb0ELb1ELb0EEENS1_21CollectiveEpilogueFwdINS6_IJS8_SA_S9_EEENS6_IJNS7_ILi1EEESI_SI_EEESC_SE_Li128ELb0ELb1ELb0ELb0EEENS1_30DynamicPersistentTileSchedulerILi128ELi128ELb0ELb1ELb0EEEEEEEEEvNT_6ParamsE,"a",@progbits
	.sectionflags	@""
	.align	4
.nv.constant0._ZN7cutlass13device_kernelIN5flash19enable_sm80_to_sm89INS1_16FlashAttnFwdSm80INS1_25CollectiveMainloopFwdSm80ILi4ELi1ELb0EN4cute5tupleIJNS5_1CILi128EEENS7_ILi64EEENS7_ILi96EEEEEELi96ENS_6half_tEfNS_4arch4Sm80ELb1ELb0ELb1ELb0ELb0ELb0ELb1ELb0EEENS1_21CollectiveEpilogueFwdINS6_IJS8_SA_S9_EEENS6_IJNS7_ILi1EEESI_SI_EEESC_SE_Li128ELb0ELb1ELb0ELb0EEENS1_30DynamicPersistentTileSchedulerILi128ELi128ELb0ELb1ELb0EEEEEEEEEvNT_6ParamsE:
	.zero		1960


//--------------------- .nv.constant0._ZN7cutlass13device_kernelIN5flash19enable_sm80_to_sm89INS1_16FlashAttnFwdSm80INS1_25CollectiveMainloopFwdSm80ILi4ELi1ELb0EN4cute5tupleIJNS5_1CILi128EEENS7_ILi64EEENS7_ILi96EEEEEELi96ENS_6half_tEfNS_4arch4Sm80ELb1ELb0ELb1ELb1ELb0ELb0ELb1ELb0EEENS1_21CollectiveEpilogueFwdINS6_IJS8_SA_S9_EEENS6_IJNS7_ILi1EEESI_SI_EEESC_SE_Li128ELb1ELb1ELb0ELb0EEENS1_19SingleTileSchedulerILb1ELb0ELb1ELi128EEEEEEEEEvNT_6ParamsE --------------------------
	.section	.nv.constant0._ZN7cutlass13device_kernelIN5flash19enable_sm80_to_sm89INS1_16FlashAttnFwdSm80INS1_25CollectiveMainloopFwdSm80ILi4ELi1ELb0EN4cute5tupleIJNS5_1CILi128EEENS7_ILi64EEENS7_ILi96EEEEEELi96ENS_6half_tEfNS_4arch4Sm80ELb1ELb0ELb1ELb1ELb0ELb0ELb1ELb0EEENS1_21CollectiveEpilogueFwdINS6_IJS8_SA_S9_EEENS6_IJNS7_ILi1EEESI_SI_EEESC_SE_Li128ELb1ELb1ELb0ELb0EEENS1_19SingleTileSchedulerILb1ELb0ELb1ELi128EEEEEEEEEvNT_6ParamsE,"a",@progbits
	.sectionflags	@""
	.align	4
.nv.constant0._ZN7cutlass13device_kernelIN5flash19enable_sm80_to_sm89INS1_16FlashAttnFwdSm80INS1_25CollectiveMainloopFwdSm80ILi4ELi1ELb0EN4cute5tupleIJNS5_1CILi128EEENS7_ILi64EEENS7_ILi96EEEEEELi96ENS_6half_tEfNS_4arch4Sm80ELb1ELb0ELb1ELb1ELb0ELb0ELb1ELb0EEENS1_21CollectiveEpilogueFwdINS6_IJS8_SA_S9_EEENS6_IJNS7_ILi1EEESI_SI_EEESC_SE_Li128ELb1ELb1ELb0ELb0EEENS1_19SingleTileSchedulerILb1ELb0ELb1ELi128EEEEEEEEEvNT_6ParamsE:
	.zero		1944


//--------------------- .nv.constant0._ZN7cutlass13device_kernelIN5flash19enable_sm80_to_sm89INS1_16FlashAttnFwdSm80INS1_25CollectiveMainloopFwdSm80ILi4ELi1ELb0EN4cute5tupleIJNS5_1CILi128EEENS7_ILi64EEENS7_ILi96EEEEEELi96ENS_6half_tEfNS_4arch4Sm80ELb1ELb0ELb1ELb1ELb0ELb1ELb1ELb0EEENS1_21CollectiveEpilogueFwdINS6_IJS8_SA_S9_EEENS6_IJNS7_ILi1EEESI_SI_EEESC_SE_Li128ELb1ELb1ELb0ELb0EEENS1_19SingleTileSchedulerILb1ELb0ELb1ELi128EEEEEEEEEvNT_6ParamsE --------------------------
	.section	.nv.constant0._ZN7cutlass13device_kernelIN5flash19enable_sm80_to_sm89INS1_16FlashAttnFwdSm80INS1_25CollectiveMainloopFwdSm80ILi4ELi1ELb0EN4cute5tupleIJNS5_1CILi128EEENS7_ILi64EEENS7_ILi96EEEEEELi96ENS_6half_tEfNS_4arch4Sm80ELb1ELb0ELb1ELb1ELb0ELb1ELb1ELb0EEENS1_21CollectiveEpilogueFwdINS6_IJS8_SA_S9_EEENS6_IJNS7_ILi1EEESI_SI_EEESC_SE_Li128ELb1ELb1ELb0ELb0EEENS1_19SingleTileSchedulerILb1ELb0ELb1ELi128EEEEEEEEEvNT_6ParamsE,"a",@progbits
	.sectionflags	@""
	.align	4
.nv.constant0._ZN7cutlass13device_kernelIN5flash19enable_sm80_to_sm89INS1_16FlashAttnFwdSm80INS1_25CollectiveMainloopFwdSm80ILi4ELi1ELb0EN4cute5tupleIJNS5_1CILi128EEENS7_ILi64EEENS7_ILi96EEEEEELi96ENS_6half_tEfNS_4arch4Sm80ELb1ELb0ELb1ELb1ELb0ELb1ELb1ELb0EEENS1_21CollectiveEpilogueFwdINS6_IJS8_SA_S9_EEENS6_IJNS7_ILi1EEESI_SI_EEESC_SE_Li128ELb1ELb1ELb0ELb0EEENS1_19SingleTileSchedulerILb1ELb0ELb1ELi128EEEEEEEEEvNT_6ParamsE:
	.zero		1944


//--------------------- SYMBOLS --------------------------

	.type		.nv.reservedSmem.offset0,@object
	.size		.nv.reservedSmem.offset0,0x4
